	.target	sm_90a

	.elftype	@"ET_EXEC"


//--------------------- .note.nv.tkinfo           --------------------------
	.section	.note.nv.tkinfo,"",@"SHT_NOTE"
	.sectionflags	@"SHF_NOTE_NV_TKINFO"
	.tkinfo
        /*0018*/ 	.word	0x00000002
        /*0030*/ 	.string	""
        /*0030*/ 	.string	"ptxas"
        /*0030*/ 	.string	"Cuda compilation tools, release 13.0, V13.0.88"
        /*0030*/ 	.string	"Build cuda_13.0.r13.0/compiler.36424714_0"
        /*0030*/ 	.string	"-arch sm_90a -m 64 "



//--------------------- .note.nv.cuinfo           --------------------------
	.section	.note.nv.cuinfo,"",@"SHT_NOTE"
	.sectionflags	@"SHF_NOTE_NV_CUINFO"
        /*0018*/ 	.short	0x0002
        /*001a*/ 	.short	0x005a
        /*001c*/ 	.short	0x0082
	.zero		2


//--------------------- .nv.info                  --------------------------
	.section	.nv.info,"",@"SHT_CUDA_INFO"
	.align	4


	//----- nvinfo : EIATTR_REGCOUNT
	.align		4
        /*0000*/ 	.byte	0x04, 0x2f
        /*0002*/ 	.short	(.L_15 - .L_14)
	.align		4
.L_14:
        /*0004*/ 	.word	index@(_ZN7cutlass13device_kernelINS_4gemm6kernel13GemmUniversalIN4cute5tupleIJiiiiEEENS1_10collective13CollectiveMmaINS1_34MainloopSm90TmaGmmaWarpSpecializedILi4ENS5_IJNS4_1CILi1EEENSA_ILi4EEESB_EEENS1_35KernelTmaWarpSpecializedCooperativeEEENS5_IJNSA_ILi128EEENSA_ILi64EEESG_EEENS_6half_tENS5_IJlSB_lEEESJ_SK_NS4_8TiledMMAINS4_8MMA_AtomIJNS4_4SM904GMMA25MMA_64x64x16_F32F16F16_SSILNSO_5MajorE0ELSQ_0ELNSO_7ScaleInE1ELSR_1EEEEEENS4_6LayoutINS5_IJNSA_ILi2EEESB_SB_EEENS5_IJSB_NSA_ILi0EEESX_EEEEENS5_IJNS4_10UnderscoreES10_S10_EEEEENS4_23SM90_TMA_LOAD_MULTICASTENS4_14ComposedLayoutINS4_7SwizzleILi3ELi4ELi3EEENS4_18smem_ptr_flag_bitsILi16EEENSU_INS5_IJNSA_ILi8EEESH_EEENS5_IJSH_SB_EEEEEEEvNS4_8identityENS4_13SM90_TMA_LOADES1D_vS1E_EENS_8epilogue10collective6detail29Sm90TmaWarpSpecializedAdapterINS1I_15DefaultEpilogueISJ_SK_SK_NS1H_6thread17LinearCombinationISJ_Li1EffLNS1M_9ScaleType4KindE0ELNS_15FloatRoundStyleE2ESJ_EENS1_15EpilogueDefaultEEEEEvvEEEEvNT_6ParamsE)
        /*0008*/ 	.word	0x000000a8


	//----- nvinfo : EIATTR_FRAME_SIZE
	.align		4
.L_15:
        /*000c*/ 	.byte	0x04, 0x11
        /*000e*/ 	.short	(.L_17 - .L_16)
	.align		4
.L_16:
        /*0010*/ 	.word	index@(_ZN7cutlass13device_kernelINS_4gemm6kernel13GemmUniversalIN4cute5tupleIJiiiiEEENS1_10collective13CollectiveMmaINS1_34MainloopSm90TmaGmmaWarpSpecializedILi4ENS5_IJNS4_1CILi1EEENSA_ILi4EEESB_EEENS1_35KernelTmaWarpSpecializedCooperativeEEENS5_IJNSA_ILi128EEENSA_ILi64EEESG_EEENS_6half_tENS5_IJlSB_lEEESJ_SK_NS4_8TiledMMAINS4_8MMA_AtomIJNS4_4SM904GMMA25MMA_64x64x16_F32F16F16_SSILNSO_5MajorE0ELSQ_0ELNSO_7ScaleInE1ELSR_1EEEEEENS4_6LayoutINS5_IJNSA_ILi2EEESB_SB_EEENS5_IJSB_NSA_ILi0EEESX_EEEEENS5_IJNS4_10UnderscoreES10_S10_EEEEENS4_23SM90_TMA_LOAD_MULTICASTENS4_14ComposedLayoutINS4_7SwizzleILi3ELi4ELi3EEENS4_18smem_ptr_flag_bitsILi16EEENSU_INS5_IJNSA_ILi8EEESH_EEENS5_IJSH_SB_EEEEEEEvNS4_8identityENS4_13SM90_TMA_LOADES1D_vS1E_EENS_8epilogue10collective6detail29Sm90TmaWarpSpecializedAdapterINS1I_15DefaultEpilogueISJ_SK_SK_NS1H_6thread17LinearCombinationISJ_Li1EffLNS1M_9ScaleType4KindE0ELNS_15FloatRoundStyleE2ESJ_EENS1_15EpilogueDefaultEEEEEvvEEEEvNT_6ParamsE)
        /*0014*/ 	.word	0x00000000


	//----- nvinfo : EIATTR_MIN_STACK_SIZE
	.align		4
.L_17:
        /*0018*/ 	.byte	0x04, 0x12
        /*001a*/ 	.short	(.L_19 - .L_18)
	.align		4
.L_18:
        /*001c*/ 	.word	index@(_ZN7cutlass13device_kernelINS_4gemm6kernel13GemmUniversalIN4cute5tupleIJiiiiEEENS1_10collective13CollectiveMmaINS1_34MainloopSm90TmaGmmaWarpSpecializedILi4ENS5_IJNS4_1CILi1EEENSA_ILi4EEESB_EEENS1_35KernelTmaWarpSpecializedCooperativeEEENS5_IJNSA_ILi128EEENSA_ILi64EEESG_EEENS_6half_tENS5_IJlSB_lEEESJ_SK_NS4_8TiledMMAINS4_8MMA_AtomIJNS4_4SM904GMMA25MMA_64x64x16_F32F16F16_SSILNSO_5MajorE0ELSQ_0ELNSO_7ScaleInE1ELSR_1EEEEEENS4_6LayoutINS5_IJNSA_ILi2EEESB_SB_EEENS5_IJSB_NSA_ILi0EEESX_EEEEENS5_IJNS4_10UnderscoreES10_S10_EEEEENS4_23SM90_TMA_LOAD_MULTICASTENS4_14ComposedLayoutINS4_7SwizzleILi3ELi4ELi3EEENS4_18smem_ptr_flag_bitsILi16EEENSU_INS5_IJNSA_ILi8EEESH_EEENS5_IJSH_SB_EEEEEEEvNS4_8identityENS4_13SM90_TMA_LOADES1D_vS1E_EENS_8epilogue10collective6detail29Sm90TmaWarpSpecializedAdapterINS1I_15DefaultEpilogueISJ_SK_SK_NS1H_6thread17LinearCombinationISJ_Li1EffLNS1M_9ScaleType4KindE0ELNS_15FloatRoundStyleE2ESJ_EENS1_15EpilogueDefaultEEEEEvvEEEEvNT_6ParamsE)
        /*0020*/ 	.word	0x00000000
.L_19:


//--------------------- .nv.compat                --------------------------
	.section	.nv.compat,"",@"SHT_CUDA_COMPAT_INFO"
	.align	4
        /*0000*/ 	.byte	0x02, 0x09, 0x01, 0x00, 0x02, 0x02, 0x04, 0x00, 0x02, 0x05, 0x05, 0x00, 0x03, 0x07, 0x01, 0x01
        /*0010*/ 	.byte	0x02, 0x03, 0x01, 0x00, 0x02, 0x06, 0x01, 0x00, 0x04, 0x0b, 0x08, 0x00, 0x00, 0x00, 0x00, 0x00
        /*0020*/ 	.byte	0x00, 0x00, 0x00, 0x00


//--------------------- .nv.info._ZN7cutlass13device_kernelINS_4gemm6kernel13GemmUniversalIN4cute5tupleIJiiiiEEENS1_10collective13CollectiveMmaINS1_34MainloopSm90TmaGmmaWarpSpecializedILi4ENS5_IJNS4_1CILi1EEENSA_ILi4EEESB_EEENS1_35KernelTmaWarpSpecializedCooperativeEEENS5_IJNSA_ILi128EEENSA_ILi64EEESG_EEENS_6half_tENS5_IJlSB_lEEESJ_SK_NS4_8TiledMMAINS4_8MMA_AtomIJNS4_4SM904GMMA25MMA_64x64x16_F32F16F16_SSILNSO_5MajorE0ELSQ_0ELNSO_7ScaleInE1ELSR_1EEEEEENS4_6LayoutINS5_IJNSA_ILi2EEESB_SB_EEENS5_IJSB_NSA_ILi0EEESX_EEEEENS5_IJNS4_10UnderscoreES10_S10_EEEEENS4_23SM90_TMA_LOAD_MULTICASTENS4_14ComposedLayoutINS4_7SwizzleILi3ELi4ELi3EEENS4_18smem_ptr_flag_bitsILi16EEENSU_INS5_IJNSA_ILi8EEESH_EEENS5_IJSH_SB_EEEEEEEvNS4_8identityENS4_13SM90_TMA_LOADES1D_vS1E_EENS_8epilogue10collective6detail29Sm90TmaWarpSpecializedAdapterINS1I_15DefaultEpilogueISJ_SK_SK_NS1H_6thread17LinearCombinationISJ_Li1EffLNS1M_9ScaleType4KindE0ELNS_15FloatRoundStyleE2ESJ_EENS1_15EpilogueDefaultEEEEEvvEEEEvNT_6ParamsE --------------------------
	.section	.nv.info._ZN7cutlass13device_kernelINS_4gemm6kernel13GemmUniversalIN4cute5tupleIJiiiiEEENS1_10collective13CollectiveMmaINS1_34MainloopSm90TmaGmmaWarpSpecializedILi4ENS5_IJNS4_1CILi1EEENSA_ILi4EEESB_EEENS1_35KernelTmaWarpSpecializedCooperativeEEENS5_IJNSA_ILi128EEENSA_ILi64EEESG_EEENS_6half_tENS5_IJlSB_lEEESJ_SK_NS4_8TiledMMAINS4_8MMA_AtomIJNS4_4SM904GMMA25MMA_64x64x16_F32F16F16_SSILNSO_5MajorE0ELSQ_0ELNSO_7ScaleInE1ELSR_1EEEEEENS4_6LayoutINS5_IJNSA_ILi2EEESB_SB_EEENS5_IJSB_NSA_ILi0EEESX_EEEEENS5_IJNS4_10UnderscoreES10_S10_EEEEENS4_23SM90_TMA_LOAD_MULTICASTENS4_14ComposedLayoutINS4_7SwizzleILi3ELi4ELi3EEENS4_18smem_ptr_flag_bitsILi16EEENSU_INS5_IJNSA_ILi8EEESH_EEENS5_IJSH_SB_EEEEEEEvNS4_8identityENS4_13SM90_TMA_LOADES1D_vS1E_EENS_8epilogue10collective6detail29Sm90TmaWarpSpecializedAdapterINS1I_15DefaultEpilogueISJ_SK_SK_NS1H_6thread17LinearCombinationISJ_Li1EffLNS1M_9ScaleType4KindE0ELNS_15FloatRoundStyleE2ESJ_EENS1_15EpilogueDefaultEEEEEvvEEEEvNT_6ParamsE,"",@"SHT_CUDA_INFO"
	.sectionflags	@""
	.align	4


	//----- nvinfo : EIATTR_CUDA_API_VERSION
	.align		4
        /*0000*/ 	.byte	0x04, 0x37
        /*0002*/ 	.short	(.L_21 - .L_20)
.L_20:
        /*0004*/ 	.word	0x00000082


	//----- nvinfo : EIATTR_KPARAM_INFO
	.align		4
.L_21:
        /*0008*/ 	.byte	0x04, 0x17
        /*000a*/ 	.short	(.L_23 - .L_22)
.L_22:
        /*000c*/ 	.word	0x00000000
        /*0010*/ 	.short	0x0000
        /*0012*/ 	.short	0x0070
        /*0014*/ 	.byte	0x00, 0xf0, 0x01, 0x10


	//----- nvinfo : EIATTR_SPARSE_MMA_MASK
	.align		4
.L_23:
        /*0018*/ 	.byte	0x03, 0x50
        /*001a*/ 	.short	0x0000


	//----- nvinfo : EIATTR_MAXREG_COUNT
	.align		4
        /*001c*/ 	.byte	0x03, 0x1b
        /*001e*/ 	.short	0x00a8


	//----- nvinfo : EIATTR_NUM_BARRIERS
	.align		4
        /*0020*/ 	.byte	0x02, 0x4c
        /*0022*/ 	.byte	0x01
	.zero		1


	//----- nvinfo : EIATTR_EXTERNS
	.align		4
        /*0024*/ 	.byte	0x04, 0x0f
        /*0026*/ 	.short	(.L_25 - .L_24)


	//   ....[0]....
	.align		4
.L_24:
        /*0028*/ 	.word	index@(__assertfail)


	//----- nvinfo : EIATTR_MERCURY_ISA_VERSION
	.align		4
.L_25:
        /*002c*/ 	.byte	0x03, 0x5f
        /*002e*/ 	.short	0x0101


	//----- nvinfo : EIATTR_INT_WARP_WIDE_INSTR_OFFSETS
	.align		4
        /*0030*/ 	.byte	0x04, 0x31
        /*0032*/ 	.short	(.L_27 - .L_26)


	//   ....[0]....
.L_26:
        /*0034*/ 	.word	0x00000430


	//   ....[1]....
        /*0038*/ 	.word	0x00000450


	//   ....[2]....
        /*003c*/ 	.word	0x00000620


	//   ....[3]....
        /*0040*/ 	.word	0x00002210


	//----- nvinfo : EIATTR_COOP_GROUP_MASK_REGIDS
	.align		4
.L_27:
        /*0044*/ 	.byte	0x04, 0x29
        /*0046*/ 	.short	(.L_29 - .L_28)


	//   ....[0]....
.L_28:
        /*0048*/ 	.word	0xffffffff


	//   ....[1]....
        /*004c*/ 	.word	0xffffffff


	//   ....[2]....
        /*0050*/ 	.word	0xffffffff


	//   ....[3]....
        /*0054*/ 	.word	0xffffffff


	//   ....[4]....
        /*0058*/ 	.word	0xffffffff


	//   ....[5]....
        /*005c*/ 	.word	0xffffffff


	//----- nvinfo : EIATTR_COOP_GROUP_INSTR_OFFSETS
	.align		4
.L_29:
        /*0060*/ 	.byte	0x04, 0x28
        /*0062*/ 	.short	(.L_31 - .L_30)


	//   ....[0]....
.L_30:
        /*0064*/ 	.word	0x00000060


	//   ....[1]....
        /*0068*/ 	.word	0x00000070


	//   ....[2]....
        /*006c*/ 	.word	0x00000130


	//   ....[3]....
        /*0070*/ 	.word	0x000002d0


	//   ....[4]....
        /*0074*/ 	.word	0x00000790


	//   ....[5]....
        /*0078*/ 	.word	0x00001410


	//----- nvinfo : EIATTR_REG_RECONFIG
	.align		4
.L_31:
        /*007c*/ 	.byte	0x01, 0x54
	.zero		2


	//----- nvinfo : EIATTR_SYSCALL_OFFSETS
	.align		4
        /*0080*/ 	.byte	0x04, 0x46
        /*0082*/ 	.short	(.L_33 - .L_32)


	//   ....[0]....
.L_32:
        /*0084*/ 	.word	0x00001600


	//----- nvinfo : EIATTR_MBARRIER_INSTR_OFFSETS
	.align		4
.L_33:
        /*0088*/ 	.byte	0x04, 0x39
        /*008a*/ 	.short	(.L_35 - .L_34)


	//   ....[0]....
.L_34:
        /*008c*/ 	.word	0x00000230
        /*0090*/ 	.word	0x000000ff
        /*0094*/ 	.word	0x00000000
        /*0098*/ 	.short	0x0100
        /*009a*/ 	.byte	0x08
	.zero		1


	//   ....[1]....
        /*009c*/ 	.word	0x00000240
        /*00a0*/ 	.word	0x000000ff
        /*00a4*/ 	.word	0x00000020
        /*00a8*/ 	.short	0x0100
        /*00aa*/ 	.byte	0x08
	.zero		1


	//   ....[2]....
        /*00ac*/ 	.word	0x00000250
        /*00b0*/ 	.word	0x000000ff
        /*00b4*/ 	.word	0x00000008
        /*00b8*/ 	.short	0x0100
        /*00ba*/ 	.byte	0x08
	.zero		1


	//   ....[3]....
        /*00bc*/ 	.word	0x00000260
        /*00c0*/ 	.word	0x000000ff
        /*00c4*/ 	.word	0x00000028
        /*00c8*/ 	.short	0x0100
        /*00ca*/ 	.byte	0x08
	.zero		1


	//   ....[4]....
        /*00cc*/ 	.word	0x00000270
        /*00d0*/ 	.word	0x000000ff
        /*00d4*/ 	.word	0x00000010
        /*00d8*/ 	.short	0x0100
        /*00da*/ 	.byte	0x08
	.zero		1


	//   ....[5]....
        /*00dc*/ 	.word	0x00000280
        /*00e0*/ 	.word	0x000000ff
        /*00e4*/ 	.word	0x00000030
        /*00e8*/ 	.short	0x0100
        /*00ea*/ 	.byte	0x08
	.zero		1


	//   ....[6]....
        /*00ec*/ 	.word	0x00000290
        /*00f0*/ 	.word	0x000000ff
        /*00f4*/ 	.word	0x00000018
        /*00f8*/ 	.short	0x0100
        /*00fa*/ 	.byte	0x08
	.zero		1


	//   ....[7]....
        /*00fc*/ 	.word	0x000002a0
        /*0100*/ 	.word	0x000000ff
        /*0104*/ 	.word	0x00000038
        /*0108*/ 	.short	0x0100
        /*010a*/ 	.byte	0x08
	.zero		1


	//   ....[8]....
        /*010c*/ 	.word	0x000006c0
        /*0110*/ 	.word	0x000000ff
        /*0114*/ 	.word	0x00000050
        /*0118*/ 	.short	0x0100
        /*011a*/ 	.byte	0x06
	.zero		1


	//   ....[9]....
        /*011c*/ 	.word	0x00000740
        /*0120*/ 	.word	0x000000ff
        /*0124*/ 	.word	0x00000058
        /*0128*/ 	.short	0x0100
        /*012a*/ 	.byte	0x06
	.zero		1


	//   ....[10]....
        /*012c*/ 	.word	0x000016c0
        /*0130*/ 	.word	0x00000003
        /*0134*/ 	.word	0x00000000
        /*0138*/ 	.short	0x010a
        /*013a*/ 	.byte	0x3f
	.zero		1


	//   ....[11]....
        /*013c*/ 	.word	0x00001720
        /*0140*/ 	.word	0x00000003
        /*0144*/ 	.word	0x00000000
        /*0148*/ 	.short	0x010a
        /*014a*/ 	.byte	0x3f
	.zero		1


	//   ....[12]....
        /*014c*/ 	.word	0x00001c60
        /*0150*/ 	.word	0x00000005
        /*0154*/ 	.word	0x00000000
        /*0158*/ 	.short	0x010a
        /*015a*/ 	.byte	0x3f
	.zero		1


	//   ....[13]....
        /*015c*/ 	.word	0x00001ca0
        /*0160*/ 	.word	0x00000005
        /*0164*/ 	.word	0x00000000
        /*0168*/ 	.short	0x010a
        /*016a*/ 	.byte	0x3f
	.zero		1


	//   ....[14]....
        /*016c*/ 	.word	0x000020c0
        /*0170*/ 	.word	0x00000004
        /*0174*/ 	.word	0x00000000
        /*0178*/ 	.short	0x0101
        /*017a*/ 	.byte	0x3f
	.zero		1


	//   ....[15]....
        /*017c*/ 	.word	0x00002280
        /*0180*/ 	.word	0x00000000
        /*0184*/ 	.word	0x00000000
        /*0188*/ 	.short	0x0101
        /*018a*/ 	.byte	0x3f
	.zero		1


	//   ....[16]....
        /*018c*/ 	.word	0x00005530
        /*0190*/ 	.word	0x00000015
        /*0194*/ 	.word	0x00000020
        /*0198*/ 	.short	0x010a
        /*019a*/ 	.byte	0x3f
	.zero		1


	//   ....[17]....
        /*019c*/ 	.word	0x000059b0
        /*01a0*/ 	.word	0x00000006
        /*01a4*/ 	.word	0x00000058
        /*01a8*/ 	.short	0x0101
        /*01aa*/ 	.byte	0x3f
	.zero		1


	//   ....[18]....
        /*01ac*/ 	.word	0x000060d0
        /*01b0*/ 	.word	0x00000007
        /*01b4*/ 	.word	0x00000000
        /*01b8*/ 	.short	0x010a
        /*01ba*/ 	.byte	0x3f
	.zero		1


	//   ....[19]....
        /*01bc*/ 	.word	0x00006150
        /*01c0*/ 	.word	0x00000006
        /*01c4*/ 	.word	0x00000000
        /*01c8*/ 	.short	0x010a
        /*01ca*/ 	.byte	0x3f
	.zero		1


	//   ....[20]....
        /*01cc*/ 	.word	0x000061e0
        /*01d0*/ 	.word	0x00000007
        /*01d4*/ 	.word	0x00000000
        /*01d8*/ 	.short	0x010a
        /*01da*/ 	.byte	0x3f
	.zero		1


	//   ....[21]....
        /*01dc*/ 	.word	0x00006270
        /*01e0*/ 	.word	0x00000005
        /*01e4*/ 	.word	0x00000000
        /*01e8*/ 	.short	0x010a
        /*01ea*/ 	.byte	0x3f
	.zero		1


	//   ....[22]....
        /*01ec*/ 	.word	0x000062d0
        /*01f0*/ 	.word	0x00000003
        /*01f4*/ 	.word	0x00000000
        /*01f8*/ 	.short	0x010a
        /*01fa*/ 	.byte	0x3f
	.zero		1


	//   ....[23]....
        /*01fc*/ 	.word	0x00006320
        /*0200*/ 	.word	0x00000005
        /*0204*/ 	.word	0x00000000
        /*0208*/ 	.short	0x010a
        /*020a*/ 	.byte	0x3f
	.zero		1


	//   ....[24]....
        /*020c*/ 	.word	0x000063f0
        /*0210*/ 	.word	0x00000015
        /*0214*/ 	.word	0x00000020
        /*0218*/ 	.short	0x010a
        /*021a*/ 	.byte	0x3f
	.zero		1


	//   ....[25]....
        /*021c*/ 	.word	0x000064c0
        /*0220*/ 	.word	0x00000007
        /*0224*/ 	.word	0x00000000
        /*0228*/ 	.short	0x010a
        /*022a*/ 	.byte	0x3f
	.zero		1


	//   ....[26]....
        /*022c*/ 	.word	0x00006510
        /*0230*/ 	.word	0x00000006
        /*0234*/ 	.word	0x00000000
        /*0238*/ 	.short	0x010a
        /*023a*/ 	.byte	0x3f
	.zero		1


	//   ....[27]....
        /*023c*/ 	.word	0x00006560
        /*0240*/ 	.word	0x00000007
        /*0244*/ 	.word	0x00000000
        /*0248*/ 	.short	0x010a
        /*024a*/ 	.byte	0x3f
	.zero		1


	//----- nvinfo : EIATTR_NUM_MBARRIERS
	.align		4
.L_35:
        /*024c*/ 	.byte	0x03, 0x38
        /*024e*/ 	.short	0x000a


	//----- nvinfo : EIATTR_EXIT_INSTR_OFFSETS
	.align		4
        /*0250*/ 	.byte	0x04, 0x1c
        /*0252*/ 	.short	(.L_37 - .L_36)


	//   ....[0]....
.L_36:
        /*0254*/ 	.word	0x00000960


	//   ....[1]....
        /*0258*/ 	.word	0x00001170


	//   ....[2]....
        /*025c*/ 	.word	0x00004cc0


	//   ....[3]....
        /*0260*/ 	.word	0x00005220


	//   ....[4]....
        /*0264*/ 	.word	0x000062c0


	//----- nvinfo : EIATTR_MAX_THREADS
	.align		4
.L_37:
        /*0268*/ 	.byte	0x04, 0x05
        /*026a*/ 	.short	(.L_39 - .L_38)
.L_38:
        /*026c*/ 	.word	0x00000180
        /*0270*/ 	.word	0x00000001
        /*0274*/ 	.word	0x00000001


	//----- nvinfo : EIATTR_CRS_STACK_SIZE
	.align		4
.L_39:
        /*0278*/ 	.byte	0x04, 0x1e
        /*027a*/ 	.short	(.L_41 - .L_40)
.L_40:
        /*027c*/ 	.word	0x00000000


	//----- nvinfo : EIATTR_CBANK_PARAM_SIZE
	.align		4
.L_41:
        /*0280*/ 	.byte	0x03, 0x19
        /*0282*/ 	.short	0x0470


	//----- nvinfo : EIATTR_PARAM_CBANK
	.align		4
        /*0284*/ 	.byte	0x04, 0x0a
        /*0286*/ 	.short	(.L_43 - .L_42)
	.align		4
.L_42:
        /*0288*/ 	.word	index@(.nv.constant0._ZN7cutlass13device_kernelINS_4gemm6kernel13GemmUniversalIN4cute5tupleIJiiiiEEENS1_10collective13CollectiveMmaINS1_34MainloopSm90TmaGmmaWarpSpecializedILi4ENS5_IJNS4_1CILi1EEENSA_ILi4EEESB_EEENS1_35KernelTmaWarpSpecializedCooperativeEEENS5_IJNSA_ILi128EEENSA_ILi64EEESG_EEENS_6half_tENS5_IJlSB_lEEESJ_SK_NS4_8TiledMMAINS4_8MMA_AtomIJNS4_4SM904GMMA25MMA_64x64x16_F32F16F16_SSILNSO_5MajorE0ELSQ_0ELNSO_7ScaleInE1ELSR_1EEEEEENS4_6LayoutINS5_IJNSA_ILi2EEESB_SB_EEENS5_IJSB_NSA_ILi0EEESX_EEEEENS5_IJNS4_10UnderscoreES10_S10_EEEEENS4_23SM90_TMA_LOAD_MULTICASTENS4_14ComposedLayoutINS4_7SwizzleILi3ELi4ELi3EEENS4_18smem_ptr_flag_bitsILi16EEENSU_INS5_IJNSA_ILi8EEESH_EEENS5_IJSH_SB_EEEEEEEvNS4_8identityENS4_13SM90_TMA_LOADES1D_vS1E_EENS_8epilogue10collective6detail29Sm90TmaWarpSpecializedAdapterINS1I_15DefaultEpilogueISJ_SK_SK_NS1H_6thread17LinearCombinationISJ_Li1EffLNS1M_9ScaleType4KindE0ELNS_15FloatRoundStyleE2ESJ_EENS1_15EpilogueDefaultEEEEEvvEEEEvNT_6ParamsE)
        /*028c*/ 	.short	0x0210
        /*028e*/ 	.short	0x0470


	//----- nvinfo : EIATTR_SW_WAR
	.align		4
.L_43:
        /*0290*/ 	.byte	0x04, 0x36
        /*0292*/ 	.short	(.L_45 - .L_44)
.L_44:
        /*0294*/ 	.word	0x00000008
.L_45:


//--------------------- .nv.callgraph             --------------------------
	.section	.nv.callgraph,"",@"SHT_CUDA_CALLGRAPH"
	.align	4
	.sectionentsize	8
	.align		4
        /*0000*/ 	.word	0x00000000
	.align		4
        /*0004*/ 	.word	0xffffffff
	.align		4
        /*0008*/ 	.word	index@(_ZN7cutlass13device_kernelINS_4gemm6kernel13GemmUniversalIN4cute5tupleIJiiiiEEENS1_10collective13CollectiveMmaINS1_34MainloopSm90TmaGmmaWarpSpecializedILi4ENS5_IJNS4_1CILi1EEENSA_ILi4EEESB_EEENS1_35KernelTmaWarpSpecializedCooperativeEEENS5_IJNSA_ILi128EEENSA_ILi64EEESG_EEENS_6half_tENS5_IJlSB_lEEESJ_SK_NS4_8TiledMMAINS4_8MMA_AtomIJNS4_4SM904GMMA25MMA_64x64x16_F32F16F16_SSILNSO_5MajorE0ELSQ_0ELNSO_7ScaleInE1ELSR_1EEEEEENS4_6LayoutINS5_IJNSA_ILi2EEESB_SB_EEENS5_IJSB_NSA_ILi0EEESX_EEEEENS5_IJNS4_10UnderscoreES10_S10_EEEEENS4_23SM90_TMA_LOAD_MULTICASTENS4_14ComposedLayoutINS4_7SwizzleILi3ELi4ELi3EEENS4_18smem_ptr_flag_bitsILi16EEENSU_INS5_IJNSA_ILi8EEESH_EEENS5_IJSH_SB_EEEEEEEvNS4_8identityENS4_13SM90_TMA_LOADES1D_vS1E_EENS_8epilogue10collective6detail29Sm90TmaWarpSpecializedAdapterINS1I_15DefaultEpilogueISJ_SK_SK_NS1H_6thread17LinearCombinationISJ_Li1EffLNS1M_9ScaleType4KindE0ELNS_15FloatRoundStyleE2ESJ_EENS1_15EpilogueDefaultEEEEEvvEEEEvNT_6ParamsE)
	.align		4
        /*000c*/ 	.word	index@(__assertfail)
	.align		4
        /*0010*/ 	.word	0x00000000
	.align		4
        /*0014*/ 	.word	0xfffffffe
	.align		4
        /*0018*/ 	.word	0x00000000
	.align		4
        /*001c*/ 	.word	0xfffffffd
	.align		4
        /*0020*/ 	.word	0x00000000
	.align		4
        /*0024*/ 	.word	0xfffffffc


//--------------------- .nv.constant4             --------------------------
	.section	.nv.constant4,"a",@progbits
	.align	8
	.align		8
.nv.constant4:
        /*0000*/ 	.dword	__assertfail
	.align		8
        /*0008*/ 	.dword	__unnamed_1
	.align		8
        /*0010*/ 	.dword	_ZN40_INTERNAL_c691a19b_4_k_cu_32457559_308604cuda3std3__45__cpo5beginE
	.align		8
        /*0018*/ 	.dword	_ZN40_INTERNAL_c691a19b_4_k_cu_32457559_308604cuda3std3__45__cpo3endE
	.align		8
        /*0020*/ 	.dword	_ZN40_INTERNAL_c691a19b_4_k_cu_32457559_308604cuda3std3__45__cpo6cbeginE
	.align		8
        /*0028*/ 	.dword	_ZN40_INTERNAL_c691a19b_4_k_cu_32457559_308604cuda3std3__45__cpo4cendE
	.align		8
        /*0030*/ 	.dword	_ZN40_INTERNAL_c691a19b_4_k_cu_32457559_308604cuda3std3__442_GLOBAL__N__c691a19b_4_k_cu_32457559_308606ignoreE
	.align		8
        /*0038*/ 	.dword	_ZN40_INTERNAL_c691a19b_4_k_cu_32457559_308604cuda3std3__419piecewise_constructE
	.align		8
        /*0040*/ 	.dword	_ZN40_INTERNAL_c691a19b_4_k_cu_32457559_308604cuda3std3__48in_placeE
	.align		8
        /*0048*/ 	.dword	_ZN40_INTERNAL_c691a19b_4_k_cu_32457559_308604cuda3std6ranges3__45__cpo4swapE
	.align		8
        /*0050*/ 	.dword	_ZN40_INTERNAL_c691a19b_4_k_cu_32457559_308604cuda3std6ranges3__45__cpo9iter_moveE
	.align		8
        /*0058*/ 	.dword	_ZN40_INTERNAL_c691a19b_4_k_cu_32457559_308604cute7productE
	.align		8
        /*0060*/ 	.dword	_ZN40_INTERNAL_c691a19b_4_k_cu_32457559_308604cute1_E
	.align		8
        /*0068*/ 	.dword	$str$22
	.align		8
        /*0070*/ 	.dword	$str$23


//--------------------- .text._ZN7cutlass13device_kernelINS_4gemm6kernel13GemmUniversalIN4cute5tupleIJiiiiEEENS1_10collective13CollectiveMmaINS1_34MainloopSm90TmaGmmaWarpSpecializedILi4ENS5_IJNS4_1CILi1EEENSA_ILi4EEESB_EEENS1_35KernelTmaWarpSpecializedCooperativeEEENS5_IJNSA_ILi128EEENSA_ILi64EEESG_EEENS_6half_tENS5_IJlSB_lEEESJ_SK_NS4_8TiledMMAINS4_8MMA_AtomIJNS4_4SM904GMMA25MMA_64x64x16_F32F16F16_SSILNSO_5MajorE0ELSQ_0ELNSO_7ScaleInE1ELSR_1EEEEEENS4_6LayoutINS5_IJNSA_ILi2EEESB_SB_EEENS5_IJSB_NSA_ILi0EEESX_EEEEENS5_IJNS4_10UnderscoreES10_S10_EEEEENS4_23SM90_TMA_LOAD_MULTICASTENS4_14ComposedLayoutINS4_7SwizzleILi3ELi4ELi3EEENS4_18smem_ptr_flag_bitsILi16EEENSU_INS5_IJNSA_ILi8EEESH_EEENS5_IJSH_SB_EEEEEEEvNS4_8identityENS4_13SM90_TMA_LOADES1D_vS1E_EENS_8epilogue10collective6detail29Sm90TmaWarpSpecializedAdapterINS1I_15DefaultEpilogueISJ_SK_SK_NS1H_6thread17LinearCombinationISJ_Li1EffLNS1M_9ScaleType4KindE0ELNS_15FloatRoundStyleE2ESJ_EENS1_15EpilogueDefaultEEEEEvvEEEEvNT_6ParamsE --------------------------
	.section	.text._ZN7cutlass13device_kernelINS_4gemm6kernel13GemmUniversalIN4cute5tupleIJiiiiEEENS1_10collective13CollectiveMmaINS1_34MainloopSm90TmaGmmaWarpSpecializedILi4ENS5_IJNS4_1CILi1EEENSA_ILi4EEESB_EEENS1_35KernelTmaWarpSpecializedCooperativeEEENS5_IJNSA_ILi128EEENSA_ILi64EEESG_EEENS_6half_tENS5_IJlSB_lEEESJ_SK_NS4_8TiledMMAINS4_8MMA_AtomIJNS4_4SM904GMMA25MMA_64x64x16_F32F16F16_SSILNSO_5MajorE0ELSQ_0ELNSO_7ScaleInE1ELSR_1EEEEEENS4_6LayoutINS5_IJNSA_ILi2EEESB_SB_EEENS5_IJSB_NSA_ILi0EEESX_EEEEENS5_IJNS4_10UnderscoreES10_S10_EEEEENS4_23SM90_TMA_LOAD_MULTICASTENS4_14ComposedLayoutINS4_7SwizzleILi3ELi4ELi3EEENS4_18smem_ptr_flag_bitsILi16EEENSU_INS5_IJNSA_ILi8EEESH_EEENS5_IJSH_SB_EEEEEEEvNS4_8identityENS4_13SM90_TMA_LOADES1D_vS1E_EENS_8epilogue10collective6detail29Sm90TmaWarpSpecializedAdapterINS1I_15DefaultEpilogueISJ_SK_SK_NS1H_6thread17LinearCombinationISJ_Li1EffLNS1M_9ScaleType4KindE0ELNS_15FloatRoundStyleE2ESJ_EENS1_15EpilogueDefaultEEEEEvvEEEEvNT_6ParamsE,"ax",@progbits
	.align	128
.text._ZN7cutlass13device_kernelINS_4gemm6kernel13GemmUniversalIN4cute5tupleIJiiiiEEENS1_10collective13CollectiveMmaINS1_34MainloopSm90TmaGmmaWarpSpecializedILi4ENS5_IJNS4_1CILi1EEENSA_ILi4EEESB_EEENS1_35KernelTmaWarpSpecializedCooperativeEEENS5_IJNSA_ILi128EEENSA_ILi64EEESG_EEENS_6half_tENS5_IJlSB_lEEESJ_SK_NS4_8TiledMMAINS4_8MMA_AtomIJNS4_4SM904GMMA25MMA_64x64x16_F32F16F16_SSILNSO_5MajorE0ELSQ_0ELNSO_7ScaleInE1ELSR_1EEEEEENS4_6LayoutINS5_IJNSA_ILi2EEESB_SB_EEENS5_IJSB_NSA_ILi0EEESX_EEEEENS5_IJNS4_10UnderscoreES10_S10_EEEEENS4_23SM90_TMA_LOAD_MULTICASTENS4_14ComposedLayoutINS4_7SwizzleILi3ELi4ELi3EEENS4_18smem_ptr_flag_bitsILi16EEENSU_INS5_IJNSA_ILi8EEESH_EEENS5_IJSH_SB_EEEEEEEvNS4_8identityENS4_13SM90_TMA_LOADES1D_vS1E_EENS_8epilogue10collective6detail29Sm90TmaWarpSpecializedAdapterINS1I_15DefaultEpilogueISJ_SK_SK_NS1H_6thread17LinearCombinationISJ_Li1EffLNS1M_9ScaleType4KindE0ELNS_15FloatRoundStyleE2ESJ_EENS1_15EpilogueDefaultEEEEEvvEEEEvNT_6ParamsE:
        .type           _ZN7cutlass13device_kernelINS_4gemm6kernel13GemmUniversalIN4cute5tupleIJiiiiEEENS1_10collective13CollectiveMmaINS1_34MainloopSm90TmaGmmaWarpSpecializedILi4ENS5_IJNS4_1CILi1EEENSA_ILi4EEESB_EEENS1_35KernelTmaWarpSpecializedCooperativeEEENS5_IJNSA_ILi128EEENSA_ILi64EEESG_EEENS_6half_tENS5_IJlSB_lEEESJ_SK_NS4_8TiledMMAINS4_8MMA_AtomIJNS4_4SM904GMMA25MMA_64x64x16_F32F16F16_SSILNSO_5MajorE0ELSQ_0ELNSO_7ScaleInE1ELSR_1EEEEEENS4_6LayoutINS5_IJNSA_ILi2EEESB_SB_EEENS5_IJSB_NSA_ILi0EEESX_EEEEENS5_IJNS4_10UnderscoreES10_S10_EEEEENS4_23SM90_TMA_LOAD_MULTICASTENS4_14ComposedLayoutINS4_7SwizzleILi3ELi4ELi3EEENS4_18smem_ptr_flag_bitsILi16EEENSU_INS5_IJNSA_ILi8EEESH_EEENS5_IJSH_SB_EEEEEEEvNS4_8identityENS4_13SM90_TMA_LOADES1D_vS1E_EENS_8epilogue10collective6detail29Sm90TmaWarpSpecializedAdapterINS1I_15DefaultEpilogueISJ_SK_SK_NS1H_6thread17LinearCombinationISJ_Li1EffLNS1M_9ScaleType4KindE0ELNS_15FloatRoundStyleE2ESJ_EENS1_15EpilogueDefaultEEEEEvvEEEEvNT_6ParamsE,@function
        .size           _ZN7cutlass13device_kernelINS_4gemm6kernel13GemmUniversalIN4cute5tupleIJiiiiEEENS1_10collective13CollectiveMmaINS1_34MainloopSm90TmaGmmaWarpSpecializedILi4ENS5_IJNS4_1CILi1EEENSA_ILi4EEESB_EEENS1_35KernelTmaWarpSpecializedCooperativeEEENS5_IJNSA_ILi128EEENSA_ILi64EEESG_EEENS_6half_tENS5_IJlSB_lEEESJ_SK_NS4_8TiledMMAINS4_8MMA_AtomIJNS4_4SM904GMMA25MMA_64x64x16_F32F16F16_SSILNSO_5MajorE0ELSQ_0ELNSO_7ScaleInE1ELSR_1EEEEEENS4_6LayoutINS5_IJNSA_ILi2EEESB_SB_EEENS5_IJSB_NSA_ILi0EEESX_EEEEENS5_IJNS4_10UnderscoreES10_S10_EEEEENS4_23SM90_TMA_LOAD_MULTICASTENS4_14ComposedLayoutINS4_7SwizzleILi3ELi4ELi3EEENS4_18smem_ptr_flag_bitsILi16EEENSU_INS5_IJNSA_ILi8EEESH_EEENS5_IJSH_SB_EEEEEEEvNS4_8identityENS4_13SM90_TMA_LOADES1D_vS1E_EENS_8epilogue10collective6detail29Sm90TmaWarpSpecializedAdapterINS1I_15DefaultEpilogueISJ_SK_SK_NS1H_6thread17LinearCombinationISJ_Li1EffLNS1M_9ScaleType4KindE0ELNS_15FloatRoundStyleE2ESJ_EENS1_15EpilogueDefaultEEEEEvvEEEEvNT_6ParamsE,(.L_x_133 - _ZN7cutlass13device_kernelINS_4gemm6kernel13GemmUniversalIN4cute5tupleIJiiiiEEENS1_10collective13CollectiveMmaINS1_34MainloopSm90TmaGmmaWarpSpecializedILi4ENS5_IJNS4_1CILi1EEENSA_ILi4EEESB_EEENS1_35KernelTmaWarpSpecializedCooperativeEEENS5_IJNSA_ILi128EEENSA_ILi64EEESG_EEENS_6half_tENS5_IJlSB_lEEESJ_SK_NS4_8TiledMMAINS4_8MMA_AtomIJNS4_4SM904GMMA25MMA_64x64x16_F32F16F16_SSILNSO_5MajorE0ELSQ_0ELNSO_7ScaleInE1ELSR_1EEEEEENS4_6LayoutINS5_IJNSA_ILi2EEESB_SB_EEENS5_IJSB_NSA_ILi0EEESX_EEEEENS5_IJNS4_10UnderscoreES10_S10_EEEEENS4_23SM90_TMA_LOAD_MULTICASTENS4_14ComposedLayoutINS4_7SwizzleILi3ELi4ELi3EEENS4_18smem_ptr_flag_bitsILi16EEENSU_INS5_IJNSA_ILi8EEESH_EEENS5_IJSH_SB_EEEEEEEvNS4_8identityENS4_13SM90_TMA_LOADES1D_vS1E_EENS_8epilogue10collective6detail29Sm90TmaWarpSpecializedAdapterINS1I_15DefaultEpilogueISJ_SK_SK_NS1H_6thread17LinearCombinationISJ_Li1EffLNS1M_9ScaleType4KindE0ELNS_15FloatRoundStyleE2ESJ_EENS1_15EpilogueDefaultEEEEEvvEEEEvNT_6ParamsE)
        .other          _ZN7cutlass13device_kernelINS_4gemm6kernel13GemmUniversalIN4cute5tupleIJiiiiEEENS1_10collective13CollectiveMmaINS1_34MainloopSm90TmaGmmaWarpSpecializedILi4ENS5_IJNS4_1CILi1EEENSA_ILi4EEESB_EEENS1_35KernelTmaWarpSpecializedCooperativeEEENS5_IJNSA_ILi128EEENSA_ILi64EEESG_EEENS_6half_tENS5_IJlSB_lEEESJ_SK_NS4_8TiledMMAINS4_8MMA_AtomIJNS4_4SM904GMMA25MMA_64x64x16_F32F16F16_SSILNSO_5MajorE0ELSQ_0ELNSO_7ScaleInE1ELSR_1EEEEEENS4_6LayoutINS5_IJNSA_ILi2EEESB_SB_EEENS5_IJSB_NSA_ILi0EEESX_EEEEENS5_IJNS4_10UnderscoreES10_S10_EEEEENS4_23SM90_TMA_LOAD_MULTICASTENS4_14ComposedLayoutINS4_7SwizzleILi3ELi4ELi3EEENS4_18smem_ptr_flag_bitsILi16EEENSU_INS5_IJNSA_ILi8EEESH_EEENS5_IJSH_SB_EEEEEEEvNS4_8identityENS4_13SM90_TMA_LOADES1D_vS1E_EENS_8epilogue10collective6detail29Sm90TmaWarpSpecializedAdapterINS1I_15DefaultEpilogueISJ_SK_SK_NS1H_6thread17LinearCombinationISJ_Li1EffLNS1M_9ScaleType4KindE0ELNS_15FloatRoundStyleE2ESJ_EENS1_15EpilogueDefaultEEEEEvvEEEEvNT_6ParamsE,@"STO_CUDA_ENTRY STV_DEFAULT"
_ZN7cutlass13device_kernelINS_4gemm6kernel13GemmUniversalIN4cute5tupleIJiiiiEEENS1_10collective13CollectiveMmaINS1_34MainloopSm90TmaGmmaWarpSpecializedILi4ENS5_IJNS4_1CILi1EEENSA_ILi4EEESB_EEENS1_35KernelTmaWarpSpecializedCooperativeEEENS5_IJNSA_ILi128EEENSA_ILi64EEESG_EEENS_6half_tENS5_IJlSB_lEEESJ_SK_NS4_8TiledMMAINS4_8MMA_AtomIJNS4_4SM904GMMA25MMA_64x64x16_F32F16F16_SSILNSO_5MajorE0ELSQ_0ELNSO_7ScaleInE1ELSR_1EEEEEENS4_6LayoutINS5_IJNSA_ILi2EEESB_SB_EEENS5_IJSB_NSA_ILi0EEESX_EEEEENS5_IJNS4_10UnderscoreES10_S10_EEEEENS4_23SM90_TMA_LOAD_MULTICASTENS4_14ComposedLayoutINS4_7SwizzleILi3ELi4ELi3EEENS4_18smem_ptr_flag_bitsILi16EEENSU_INS5_IJNSA_ILi8EEESH_EEENS5_IJSH_SB_EEEEEEEvNS4_8identityENS4_13SM90_TMA_LOADES1D_vS1E_EENS_8epilogue10collective6detail29Sm90TmaWarpSpecializedAdapterINS1I_15DefaultEpilogueISJ_SK_SK_NS1H_6thread17LinearCombinationISJ_Li1EffLNS1M_9ScaleType4KindE0ELNS_15FloatRoundStyleE2ESJ_EENS1_15EpilogueDefaultEEEEEvvEEEEvNT_6ParamsE:
[----:B------:R-:W0:Y:S01]  /*0000*/  LDC R1, c[0x0][0x28] ;  /* 0x00000a00ff017b82 */ /* 0x000e220000000800 */
[----:B------:R-:W1:Y:S01]  /*0010*/  S2R R62, SR_TID.X ;  /* 0x00000000003e7919 */ /* 0x000e620000002100 */
[----:B------:R-:W-:Y:S01]  /*0020*/  ELECT P0, URZ, PT ;  /* 0x00000000003f782f */ /* 0x000fe20003800000 */
[----:B------:R-:W-:Y:S01]  /*0030*/  BSSY B0, `(.L_x_0) ;  /* 0x000000f000007945 */ /* 0x000fe20003800000 */
[--C-:B-1----:R-:W-:Y:S02]  /*0040*/  SHF.R.U32.HI R0, RZ, 0x5, R62.reuse ;  /* 0x00000005ff007819 */ /* 0x102fe4000001163e */
[----:B------:R-:W-:-:S03]  /*0050*/  SHF.R.U32.HI R6, RZ, 0x7, R62 ;  /* 0x00000007ff067819 */ /* 0x000fc6000001163e */
[----:B------:R-:W1:Y:S04]  /*0060*/  SHFL.IDX PT, R3, R0, RZ, 0x1f ;  /* 0x00001fff00037589 */ /* 0x000e6800000e0000 */
[----:B------:R2:W3:Y:S01]  /*0070*/  SHFL.IDX PT, R2, R6, RZ, 0x1f ;  /* 0x00001fff06027589 */ /* 0x0004e200000e0000 */
[----:B-1----:R-:W-:-:S13]  /*0080*/  ISETP.NE.OR P0, PT, R3, RZ, !P0 ;  /* 0x000000ff0300720c */ /* 0x002fda0004705670 */
[----:B0-23--:R-:W-:Y:S05]  /*0090*/  @P0 BRA `(.L_x_1) ;  /* 0x0000000000200947 */ /* 0x00dfea0003800000 */
[----:B------:R-:W-:Y:S02]  /*00a0*/  ULDC.64 UR4, c[0x0][0x198] ;  /* 0x0000660000047ab9 */ /* 0x000fe40000000a00 */
[----:B------:R-:W-:Y:S02]  /*00b0*/  UIADD3 UR6, UP0, UR4, 0xf0, URZ ;  /* 0x000000f004067890 */ /* 0x000fe4000ff1e03f */
[----:B------:R-:W-:Y:S02]  /*00c0*/  UIADD3 UR4, UP1, UR4, 0x1f0, URZ ;  /* 0x000001f004047890 */ /* 0x000fe4000ff3e03f */
[----:B------:R-:W-:Y:S02]  /*00d0*/  UIADD3.X UR7, URZ, UR5, URZ, UP0, !UPT ;  /* 0x000000053f077290 */ /* 0x000fe400087fe43f */
[----:B------:R-:W-:-:S07]  /*00e0*/  UIADD3.X UR5, URZ, UR5, URZ, UP1, !UPT ;  /* 0x000000053f057290 */ /* 0x000fce0008ffe43f */
[----:B------:R0:W-:Y:S02]  /*00f0*/  UTMACCTL.PF [UR6] ;  /* 0x00000000060079b9 */ /* 0x0001e40008040000 */
[----:B------:R0:W-:Y:S02]  /*0100*/  UTMACCTL.PF [UR4] ;  /* 0x00000000040079b9 */ /* 0x0001e40008040000 */
[----:B0-----:R-:W-:Y:S01]  /*0110*/  NOP ;  /* 0x0000000000007918 */ /* 0x001fe20000000000 */
.L_x_1:
[----:B------:R-:W-:Y:S05]  /*0120*/  BSYNC B0 ;  /* 0x0000000000007941 */ /* 0x000fea0003800000 */
.L_x_0:
[----:B------:R-:W0:Y:S02]  /*0130*/  SHFL.IDX PT, R5, R0, RZ, 0x1f ;  /* 0x00001fff00057589 */ /* 0x000e2400000e0000 */
[----:B0-----:R-:W-:-:S13]  /*0140*/  ISETP.NE.AND P0, PT, R5, RZ, PT ;  /* 0x000000ff0500720c */ /* 0x001fda0003f05270 */
[----:B------:R-:W-:Y:S05]  /*0150*/  @P0 BRA `(.L_x_2) ;  /* 0x0000000000580947 */ /* 0x000fea0003800000 */
[----:B------:R-:W0:Y:S01]  /*0160*/  S2UR UR8, SR_CgaCtaId ;  /* 0x00000000000879c3 */ /* 0x000e220000008800 */
[----:B------:R-:W-:Y:S01]  /*0170*/  UMOV UR4, 0x400 ;  /* 0x0000040000047882 */ /* 0x000fe20000000000 */
[----:B------:R-:W-:Y:S01]  /*0180*/  UMOV UR5, 0x1 ;  /* 0x0000000100057882 */ /* 0x000fe20000000000 */
[----:B------:R-:W-:Y:S01]  /*0190*/  UMOV UR6, 0x8 ;  /* 0x0000000800067882 */ /* 0x000fe20000000000 */
[----:B------:R-:W-:Y:S01]  /*01a0*/  ELECT P0, URZ, PT ;  /* 0x00000000003f782f */ /* 0x000fe20003800000 */
[----:B------:R-:W-:-:S04]  /*01b0*/  UIADD3 UR6, -UR6, 0x100000, URZ ;  /* 0x0010000006067890 */ /* 0x000fc8000fffe13f */
[----:B------:R-:W-:Y:S02]  /*01c0*/  USHF.L.U32 UR7, UR6, 0xb, URZ ;  /* 0x0000000b06077899 */ /* 0x000fe4000800063f */
[----:B------:R-:W-:Y:S02]  /*01d0*/  USHF.L.U32 UR6, UR6, 0x1, URZ ;  /* 0x0000000106067899 */ /* 0x000fe4000800063f */
[----:B0-----:R-:W-:Y:S02]  /*01e0*/  ULEA UR8, UR8, UR4, 0x18 ;  /* 0x0000000408087291 */ /* 0x001fe4000f8ec03f */
[----:B------:R-:W-:-:S04]  /*01f0*/  UIADD3 UR4, -UR5, 0x100000, URZ ;  /* 0x0010000005047890 */ /* 0x000fc8000fffe13f */
[----:B------:R-:W-:Y:S02]  /*0200*/  USHF.L.U32 UR5, UR4, 0xb, URZ ;  /* 0x0000000b04057899 */ /* 0x000fe4000800063f */
[----:B------:R-:W-:Y:S01]  /*0210*/  USHF.L.U32 UR4, UR4, 0x1, URZ ;  /* 0x0000000104047899 */ /* 0x000fe2000800063f */
[----:B------:R-:W0:Y:S11]  /*0220*/  FENCE.VIEW.ASYNC.S ;  /* 0x00000000000073c6 */ /* 0x000e360000000000 */
[----:B0-----:R0:W1:Y:S01]  /*0230*/  SYNCS.EXCH.64 URZ, [UR8], UR4 ;  /* 0x00000004083f75b2 */ /* 0x0010620008000100 */
[----:B------:R0:W2:Y:S01]  /*0240*/  SYNCS.EXCH.64 URZ, [UR8+0x20], UR6 ;  /* 0x00002006083f75b2 */ /* 0x0000a20008000100 */
[----:B------:R0:W3:Y:S01]  /*0250*/  SYNCS.EXCH.64 URZ, [UR8+0x8], UR4 ;  /* 0x00000804083f75b2 */ /* 0x0000e20008000100 */
[----:B------:R0:W4:Y:S01]  /*0260*/  SYNCS.EXCH.64 URZ, [UR8+0x28], UR6 ;  /* 0x00002806083f75b2 */ /* 0x0001220008000100 */
[----:B------:R0:W0:Y:S01]  /*0270*/  SYNCS.EXCH.64 URZ, [UR8+0x10], UR4 ;  /* 0x00001004083f75b2 */ /* 0x0000220008000100 */
[----:B------:R0:W0:Y:S01]  /*0280*/  SYNCS.EXCH.64 URZ, [UR8+0x30], UR6 ;  /* 0x00003006083f75b2 */ /* 0x0000220008000100 */
[----:B------:R0:W0:Y:S01]  /*0290*/  SYNCS.EXCH.64 URZ, [UR8+0x18], UR4 ;  /* 0x00001804083f75b2 */ /* 0x0000220008000100 */
[----:B------:R0:W0:Y:S01]  /*02a0*/  SYNCS.EXCH.64 URZ, [UR8+0x38], UR6 ;  /* 0x00003806083f75b2 */ /* 0x0000220008000100 */
[----:B------:R-:W-:Y:S01]  /*02b0*/  NOP ;  /* 0x0000000000007918 */ /* 0x000fe20000000000 */
.L_x_2:
[----:B------:R-:W-:Y:S01]  /*02c0*/  SHF.R.S32.HI R7, RZ, 0x1f, R62 ;  /* 0x0000001fff077819 */ /* 0x000fe2000001143e */
[----:B------:R-:W5:Y:S01]  /*02d0*/  SHFL.IDX PT, R0, R0, RZ, 0x1f ;  /* 0x00001fff00007589 */ /* 0x000f6200000e0000 */
[----:B0-----:R-:W0:Y:S01]  /*02e0*/  S2UR UR8, SR_CTAID.X ;  /* 0x00000000000879c3 */ /* 0x001e220000002500 */
[----:B------:R-:W-:Y:S02]  /*02f0*/  ELECT P0, URZ, PT ;  /* 0x00000000003f782f */ /* 0x000fe40003800000 */
[----:B------:R-:W-:Y:S01]  /*0300*/  LEA.HI R7, R7, R62, RZ, 0x7 ;  /* 0x0000003e07077211 */ /* 0x000fe200078f38ff */
[----:B------:R-:W1:Y:S01]  /*0310*/  S2R R4, SR_CTAID.Y ;  /* 0x0000000000047919 */ /* 0x000e620000002600 */
[----:B------:R-:W-:Y:S01]  /*0320*/  ULDC UR4, c[0x0][0x154] ;  /* 0x0000550000047ab9 */ /* 0x000fe20000000800 */
[----:B------:R-:W-:Y:S01]  /*0330*/  NOP ;  /* 0x0000000000007918 */ /* 0x000fe20000000000 */
[----:B------:R-:W-:Y:S01]  /*0340*/  LOP3.LUT R7, R7, 0xffffff80, RZ, 0xc0, !PT ;  /* 0xffffff8007077812 */ /* 0x000fe200078ec0ff */
[----:B------:R-:W-:Y:S01]  /*0350*/  NOP ;  /* 0x0000000000007918 */ /* 0x000fe20000000000 */
[----:B------:R-:W2:Y:S03]  /*0360*/  LDC R14, c[0x0][0x140] ;  /* 0x00005000ff0e7b82 */ /* 0x000ea60000000800 */
[----:B------:R-:W-:-:S05]  /*0370*/  IMAD.IADD R7, R62, 0x1, -R7 ;  /* 0x000000013e077824 */ /* 0x000fca00078e0a07 */
[----:B------:R-:W-:Y:S01]  /*0380*/  SHF.R.S32.HI R8, RZ, 0x1f, R7 ;  /* 0x0000001fff087819 */ /* 0x000fe20000011407 */
[----:B------:R-:W3:Y:S01]  /*0390*/  LDC R12, c[0x0][0x144] ;  /* 0x00005100ff0c7b82 */ /* 0x000ee20000000800 */
[----:B------:R-:W-:Y:S02]  /*03a0*/  LOP3.LUT P2, RZ, R7, 0x7, RZ, 0xc0, !PT ;  /* 0x0000000707ff7812 */ /* 0x000fe4000784c0ff */
[----:B------:R-:W-:Y:S02]  /*03b0*/  LEA.HI R8, R8, R7, RZ, 0x3 ;  /* 0x0000000708087211 */ /* 0x000fe400078f18ff */
[----:B-----5:R-:W-:Y:S02]  /*03c0*/  ISETP.NE.OR P0, PT, R0, RZ, !P0 ;  /* 0x000000ff0000720c */ /* 0x020fe40004705670 */
[--C-:B------:R-:W-:Y:S02]  /*03d0*/  SHF.R.S32.HI R0, RZ, 0x3, R8.reuse ;  /* 0x00000003ff007819 */ /* 0x100fe40000011408 */
[----:B------:R-:W-:-:S02]  /*03e0*/  SHF.R.S32.HI R9, RZ, 0x1f, R8 ;  /* 0x0000001fff097819 */ /* 0x000fc40000011408 */
[----:B------:R-:W-:Y:S02]  /*03f0*/  SHF.R.S32.HI R8, RZ, 0x1f, R5 ;  /* 0x0000001fff087819 */ /* 0x000fe40000011405 */
[----:B------:R-:W-:Y:S02]  /*0400*/  LEA.HI R9, R9, R0, RZ, 0x2 ;  /* 0x0000000009097211 */ /* 0x000fe400078f10ff */
[----:B------:R-:W-:Y:S02]  /*0410*/  LEA.HI R8, R8, R5, RZ, 0x2 ;  /* 0x0000000508087211 */ /* 0x000fe400078f10ff */
[----:B-1----:R-:W-:Y:S01]  /*0420*/  I2FP.F32.U32 R11, R4 ;  /* 0x00000004000b7245 */ /* 0x002fe20000201000 */
[----:B------:R-:W-:Y:S01]  /*0430*/  VOTEU.ALL UP0, P0 ;  /* 0x00000000003f7886 */ /* 0x000fe20000000000 */
[----:B------:R-:W-:Y:S01]  /*0440*/  LOP3.LUT R10, R8, 0x3ffffffc, RZ, 0xc0, !PT ;  /* 0x3ffffffc080a7812 */ /* 0x000fe200078ec0ff */
[----:B------:R-:W-:Y:S01]  /*0450*/  VOTEU.ALL UP1, P0 ;  /* 0x00000000003f7886 */ /* 0x000fe20000020000 */
[----:B------:R-:W-:Y:S01]  /*0460*/  LOP3.LUT R9, R9, 0xfffffffc, RZ, 0xc0, !PT ;  /* 0xfffffffc09097812 */ /* 0x000fe200078ec0ff */
[----:B------:R-:W-:Y:S01]  /*0470*/  FMUL R13, R11, UR4 ;  /* 0x000000040b0d7c20 */ /* 0x000fe20008400000 */
[----:B------:R-:W1:Y:S01]  /*0480*/  @!UP0 S2UR UR7, SR_CgaCtaId ;  /* 0x00000000000789c3 */ /* 0x000e620000008800 */
[----:B------:R-:W-:Y:S01]  /*0490*/  IMAD.IADD R11, R5, 0x1, -R10 ;  /* 0x00000001050b7824 */ /* 0x000fe200078e0a0a */
[----:B0-----:R-:W-:Y:S01]  /*04a0*/  I2FP.F32.U32 R10, UR8 ;  /* 0x00000008000a7c45 */ /* 0x001fe20008201000 */
[----:B------:R-:W-:Y:S01]  /*04b0*/  IMAD.IADD R8, R0, 0x1, -R9 ;  /* 0x0000000100087824 */ /* 0x000fe200078e0a09 */
[----:B------:R-:W-:Y:S01]  /*04c0*/  ULDC UR4, c[0x0][0x150] ;  /* 0x0000540000047ab9 */ /* 0x000fe20000000800 */
[----:B------:R-:W0:Y:S01]  /*04d0*/  F2I.U32.TRUNC.NTZ R13, R13 ;  /* 0x0000000d000d7305 */ /* 0x000e22000020f000 */
[----:B------:R-:W-:Y:S01]  /*04e0*/  SHF.R.S32.HI R0, RZ, 0x1f, R3 ;  /* 0x0000001fff007819 */ /* 0x000fe20000011403 */
[----:B------:R-:W-:Y:S01]  /*04f0*/  FMUL R10, R10, UR4 ;  /* 0x000000040a0a7c20 */ /* 0x000fe20008400000 */
[----:B------:R-:W5:Y:S01]  /*0500*/  LDC R9, c[0x0][0x148] ;  /* 0x00005200ff097b82 */ /* 0x000f620000000800 */
[----:B------:R-:W-:Y:S01]  /*0510*/  IMAD R8, R11, 0x4, R8 ;  /* 0x000000040b087824 */ /* 0x000fe200078e0208 */
[----:B------:R-:W-:Y:S01]  /*0520*/  LEA.HI R0, R0, R3, RZ, 0x2 ;  /* 0x0000000300007211 */ /* 0x000fe200078f10ff */
[----:B------:R-:W-:Y:S01]  /*0530*/  UMOV UR4, 0x20 ;  /* 0x0000002000047882 */ /* 0x000fe20000000000 */
[----:B------:R-:W-:Y:S01]  /*0540*/  @!UP0 UMOV UR6, 0x400 ;  /* 0x0000040000068882 */ /* 0x000fe20000000000 */
[----:B------:R-:W4:Y:S01]  /*0550*/  F2I.U32.TRUNC.NTZ R10, R10 ;  /* 0x0000000a000a7305 */ /* 0x000f22000020f000 */
[----:B------:R-:W-:Y:S01]  /*0560*/  LOP3.LUT R0, R0, 0xfffffffc, RZ, 0xc0, !PT ;  /* 0xfffffffc00007812 */ /* 0x000fe200078ec0ff */
[----:B------:R-:W-:Y:S01]  /*0570*/  IMAD.SHL.U32 R19, R8, 0x4, RZ ;  /* 0x0000000408137824 */ /* 0x000fe200078e00ff */
[----:B------:R-:W-:-:S04]  /*0580*/  @!UP0 UIADD3 UR4, -UR4, 0x100000, URZ ;  /* 0x0010000004048890 */ /* 0x000fc8000fffe13f */
[----:B------:R-:W-:Y:S02]  /*0590*/  @!UP0 USHF.L.U32 UR5, UR4, 0xb, URZ ;  /* 0x0000000b04058899 */ /* 0x000fe4000800063f */
[----:B------:R-:W-:Y:S01]  /*05a0*/  @!UP0 USHF.L.U32 UR4, UR4, 0x1, URZ ;  /* 0x0000000104048899 */ /* 0x000fe2000800063f */
[----:B--2---:R-:W-:Y:S01]  /*05b0*/  ISETP.EQ.U32.AND P3, PT, R14, 0x1, PT ;  /* 0x000000010e00780c */ /* 0x004fe20003f62070 */
[----:B------:R-:W-:Y:S01]  /*05c0*/  IMAD.IADD R3, R3, 0x1, -R0 ;  /* 0x0000000103037824 */ /* 0x000fe200078e0a00 */
[----:B------:R-:W-:Y:S01]  /*05d0*/  LOP3.LUT R19, R8, 0xc, R19, 0x78, !PT ;  /* 0x0000000c08137812 */ /* 0x000fe200078e7813 */
[----:B0-----:R-:W-:Y:S02]  /*05e0*/  IMAD.MOV R22, RZ, RZ, -R13 ;  /* 0x000000ffff167224 */ /* 0x001fe400078e0a0d */
[----:B------:R-:W-:Y:S01]  /*05f0*/  VIADD R8, R2, 0xffffffff ;  /* 0xffffffff02087836 */ /* 0x000fe20000000000 */
[----:B-1----:R-:W-:Y:S01]  /*0600*/  @!UP0 ULEA UR6, UR7, UR6, 0x18 ;  /* 0x0000000607068291 */ /* 0x002fe2000f8ec03f */
[----:B------:R-:W-:Y:S01]  /*0610*/  ISETP.NE.AND P1, PT, R3, 0x3, PT ;  /* 0x000000030300780c */ /* 0x000fe20003f25270 */
[----:B------:R-:W-:Y:S01]  /*0620*/  VOTEU.ALL UP0, P0 ;  /* 0x00000000003f7886 */ /* 0x000fe20000000000 */
[----:B------:R-:W-:Y:S01]  /*0630*/  ISETP.LT.U32.AND P0, PT, R19, 0x4, !P2 ;  /* 0x000000041300780c */ /* 0x000fe20005701070 */
[----:B----4-:R-:W-:Y:S01]  /*0640*/  IMAD.MOV R7, RZ, RZ, -R10 ;  /* 0x000000ffff077224 */ /* 0x010fe200078e0a0a */
[----:B------:R-:W-:-:S02]  /*0650*/  ISETP.EQ.OR P1, PT, R3, RZ, !P1 ;  /* 0x000000ff0300720c */ /* 0x000fc40004f22670 */
[----:B------:R-:W-:Y:S01]  /*0660*/  ISETP.GE.U32.AND P5, PT, R8, 0x2, PT ;  /* 0x000000020800780c */ /* 0x000fe20003fa6070 */
[----:B-----5:R-:W-:Y:S01]  /*0670*/  IMAD R0, R9, R22, R4 ;  /* 0x0000001609007224 */ /* 0x020fe200078e0204 */
[----:B------:R-:W-:Y:S01]  /*0680*/  ISETP.EQ.AND P1, PT, R2, RZ, P1 ;  /* 0x000000ff0200720c */ /* 0x000fe20000f22270 */
[----:B---3--:R-:W-:Y:S01]  /*0690*/  IMAD R7, R12, R7, UR8 ;  /* 0x000000080c077e24 */ /* 0x008fe2000f8e0207 */
[----:B------:R-:W-:Y:S01]  /*06a0*/  ISETP.NE.AND P2, PT, R2, RZ, PT ;  /* 0x000000ff0200720c */ /* 0x000fe20003f45270 */
[----:B------:R-:W0:Y:S02]  /*06b0*/  FENCE.VIEW.ASYNC.S ;  /* 0x00000000000073c6 */ /* 0x000e240000000000 */
[----:B0-----:R0:W1:Y:S01]  /*06c0*/  @!UP0 SYNCS.EXCH.64 URZ, [UR6+0x50], UR4 ;  /* 0x00005004063f85b2 */ /* 0x0010620008000100 */
[----:B------:R-:W-:Y:S02]  /*06d0*/  ISETP.NE.AND P4, PT, R0, R19, PT ;  /* 0x000000130000720c */ /* 0x000fe40003f85270 */
[----:B------:R-:W-:-:S02]  /*06e0*/  SEL R18, RZ, 0x1, !P1 ;  /* 0x00000001ff127807 */ /* 0x000fc40004800000 */
[----:B------:R-:W-:Y:S02]  /*06f0*/  ISETP.EQ.OR P4, PT, R7, RZ, !P4 ;  /* 0x000000ff0700720c */ /* 0x000fe40006782670 */
[----:B------:R-:W-:Y:S02]  /*0700*/  LOP3.LUT R0, R62, 0x7f, RZ, 0xc0, !PT ;  /* 0x0000007f3e007812 */ /* 0x000fe400078ec0ff */
[----:B------:R-:W-:Y:S02]  /*0710*/  PLOP3.LUT P0, PT, P0, P4, PT, 0x80, 0x0 ;  /* 0x000000000000781c */ /* 0x000fe40000709070 */
[----:B------:R-:W-:Y:S02]  /*0720*/  SEL R18, R18, 0x2, P5 ;  /* 0x0000000212127807 */ /* 0x000fe40002800000 */
[----:B------:R-:W-:Y:S01]  /*0730*/  P2R R68, PR, RZ, 0x1 ;  /* 0x00000001ff447803 */ /* 0x000fe20000000000 */
[----:B------:R0:W2:Y:S01]  /*0740*/  @!UP1 SYNCS.EXCH.64 URZ, [UR6+0x58], UR4 ;  /* 0x00005804063f95b2 */ /* 0x0000a20008000100 */
[----:B------:R-:W-:Y:S01]  /*0750*/  NOP ;  /* 0x0000000000007918 */ /* 0x000fe20000000000 */
[----:B------:R-:W-:Y:S06]  /*0760*/  @!P3 BRA `(.L_x_3) ;  /* 0x000000000008b947 */ /* 0x000fec0003800000 */
[----:B-12---:R-:W-:Y:S01]  /*0770*/  UCGABAR_ARV ;  /* 0x00000000000079c7 */ /* 0x006fe20008000000 */
[----:B------:R-:W-:Y:S05]  /*0780*/  BRA `(.L_x_4) ;  /* 0x0000000000047947 */ /* 0x000fea0003800000 */
.L_x_3:
[----:B-12---:R-:W-:Y:S01]  /*0790*/  NOP ;  /* 0x0000000000007918 */ /* 0x006fe20000000000 */
.L_x_4:
[----:B------:R-:W1:Y:S01]  /*07a0*/  LDC R2, c[0x0][0x65c] ;  /* 0x00019700ff027b82 */ /* 0x000e620000000800 */
[----:B------:R-:W-:Y:S02]  /*07b0*/  IMAD.U32 R10, RZ, RZ, UR8 ;  /* 0x00000008ff0a7e24 */ /* 0x000fe4000f8e00ff */
[----:B------:R-:W-:Y:S01]  /*07c0*/  IMAD.MOV.U32 R11, RZ, RZ, RZ ;  /* 0x000000ffff0b7224 */ /* 0x000fe200078e00ff */
[----:B-1----:R-:W-:-:S04]  /*07d0*/  ISETP.NE.AND P1, PT, R2, 0x1, PT ;  /* 0x000000010200780c */ /* 0x002fc80003f25270 */
[----:B------:R-:W-:-:S09]  /*07e0*/  P2R R5, PR, RZ, 0x2 ;  /* 0x00000002ff057803 */ /* 0x000fd20000000000 */
[----:B------:R-:W1:Y:S01]  /*07f0*/  @P1 LDC R17, c[0x0][0x10] ;  /* 0x00000400ff111b82 */ /* 0x000e620000000800 */
[----:B------:R-:W-:Y:S02]  /*0800*/  @P1 IMAD.MOV.U32 R5, RZ, RZ, RZ ;  /* 0x000000ffff051224 */ /* 0x000fe400078e00ff */
[----:B------:R-:W-:-:S05]  /*0810*/  @P1 IMAD.MOV.U32 R15, RZ, RZ, RZ ;  /* 0x000000ffff0f1224 */ /* 0x000fca00078e00ff */
[----:B------:R-:W2:Y:S01]  /*0820*/  @!P1 LDC R13, c[0x0][0xc] ;  /* 0x00000300ff0d9b82 */ /* 0x000ea20000000800 */
[----:B0-----:R-:W-:Y:S01]  /*0830*/  ULDC UR4, c[0x0][0xc] ;  /* 0x0000030000047ab9 */ /* 0x001fe20000000800 */
[----:B------:R-:W-:Y:S01]  /*0840*/  ULDC UR5, c[0x0][0x10] ;  /* 0x0000040000057ab9 */ /* 0x000fe20000000800 */
[----:B------:R-:W-:Y:S01]  /*0850*/  ULDC UR6, c[0x0][0x14] ;  /* 0x0000050000067ab9 */ /* 0x000fe20000000800 */
[----:B------:R-:W-:-:S04]  /*0860*/  UIMAD.WIDE.U32 UR4, UR4, UR5, URZ ;  /* 0x00000005040472a5 */ /* 0x000fc8000f8e003f */
[----:B------:R-:W-:Y:S02]  /*0870*/  UIMAD.WIDE.U32 UR38, UR4, UR6, URZ ;  /* 0x00000006042672a5 */ /* 0x000fe4000f8e003f */
[----:B------:R-:W-:-:S04]  /*0880*/  UIMAD UR41, UR5, UR6, URZ ;  /* 0x00000006052972a4 */ /* 0x000fc8000f8e023f */
[----:B------:R-:W-:Y:S01]  /*0890*/  UIADD3 UR41, UR39, UR41, URZ ;  /* 0x0000002927297290 */ /* 0x000fe2000fffe03f */
[----:B-1----:R-:W-:-:S04]  /*08a0*/  @P1 IMAD.WIDE.U32 R16, R17, UR8, R4 ;  /* 0x0000000811101c25 */ /* 0x002fc8000f8e0004 */
[----:B------:R-:W-:Y:S02]  /*08b0*/  @P1 IMAD.IADD R17, R17, 0x1, R15 ;  /* 0x0000000111111824 */ /* 0x000fe400078e020f */
[----:B--2---:R-:W-:-:S04]  /*08c0*/  @!P1 IMAD.WIDE.U32 R10, R4, R13, R10 ;  /* 0x0000000d040a9225 */ /* 0x004fc800078e000a */
[----:B------:R-:W-:Y:S02]  /*08d0*/  @!P1 IMAD.MOV.U32 R16, RZ, RZ, R10 ;  /* 0x000000ffff109224 */ /* 0x000fe400078e000a */
[----:B------:R-:W-:Y:S01]  /*08e0*/  @!P1 IMAD.MOV.U32 R17, RZ, RZ, R11 ;  /* 0x000000ffff119224 */ /* 0x000fe200078e000b */
[----:B------:R-:W-:Y:S06]  /*08f0*/  @!P3 BRA `(.L_x_5) ;  /* 0x00000000000cb947 */ /* 0x000fec0003800000 */
[----:B------:R-:W-:Y:S01]  /*0900*/  UCGABAR_WAIT ;  /* 0x0000000000007dc7 */ /* 0x000fe20008000000 */
[----:B------:R-:W-:Y:S01]  /*0910*/  CCTL.IVALL ;  /* 0x00000000ff00798f */ /* 0x000fe20002000000 */
[----:B------:R-:W-:Y:S05]  /*0920*/  BRA `(.L_x_6) ;  /* 0x0000000000047947 */ /* 0x000fea0003800000 */
.L_x_5:
[----:B------:R-:W-:Y:S06]  /*0930*/  BAR.SYNC.DEFER_BLOCKING 0x0 ;  /* 0x0000000000007b1d */ /* 0x000fec0000010000 */
.L_x_6:
[----:B------:R-:W-:Y:S05]  /*0940*/  @!P2 BRA `(.L_x_7) ;  /* 0x0000004000e0a947 */ /* 0x000fea0003800000 */
[----:B------:R-:W-:-:S13]  /*0950*/  ISETP.GT.U32.AND P0, PT, R8, 0x1, PT ;  /* 0x000000010800780c */ /* 0x000fda0003f04070 */
[----:B------:R-:W-:Y:S05]  /*0960*/  @P0 EXIT ;  /* 0x000000000000094d */ /* 0x000fea0003800000 */
[----:B------:R-:W-:Y:S01]  /*0970*/  ULDC.64 UR4, c[0x0][0x650] ;  /* 0x0001940000047ab9 */ /* 0x000fe20000000a00 */
[----:B------:R-:W-:Y:S01]  /*0980*/  PRMT R3, RZ, 0x7610, R3 ;  /* 0x00007610ff037816 */ /* 0x000fe20000000003 */
[----:B------:R-:W-:Y:S01]  /*0990*/  IMAD.MOV.U32 R71, RZ, RZ, -0x1 ;  /* 0xffffffffff477424 */ /* 0x000fe200078e00ff */
[----:B------:R-:W-:Y:S01]  /*09a0*/  ISETP.GE.U32.AND P0, PT, R16, UR4, PT ;  /* 0x0000000410007c0c */ /* 0x000fe2000bf06070 */
[----:B------:R-:W-:Y:S02]  /*09b0*/  IMAD.MOV.U32 R70, RZ, RZ, -0x1 ;  /* 0xffffffffff467424 */ /* 0x000fe400078e00ff */
[----:B------:R-:W-:Y:S01]  /*09c0*/  IMAD.MOV.U32 R67, RZ, RZ, -0x1 ;  /* 0xffffffffff437424 */ /* 0x000fe200078e00ff */
[----:B------:R-:W-:-:S13]  /*09d0*/  ISETP.GE.U32.AND.EX P0, PT, R17, UR5, PT, P0 ;  /* 0x0000000511007c0c */ /* 0x000fda000bf06100 */
[----:B------:R-:W-:Y:S05]  /*09e0*/  @P0 BRA `(.L_x_8) ;  /* 0x0000000400280947 */ /* 0x000fea0003800000 */
[----:B------:R-:W0:Y:S01]  /*09f0*/  LDC.64 R24, c[0x0][0x628] ;  /* 0x00018a00ff187b82 */ /* 0x000e220000000a00 */
[----:B------:R-:W-:Y:S02]  /*0a00*/  IMAD.MOV.U32 R10, RZ, RZ, R16 ;  /* 0x000000ffff0a7224 */ /* 0x000fe400078e0010 */
[----:B------:R-:W-:-:S05]  /*0a10*/  IMAD.MOV.U32 R11, RZ, RZ, R17 ;  /* 0x000000ffff0b7224 */ /* 0x000fca00078e0011 */
[----:B------:R-:W1:Y:S08]  /*0a20*/  LDC R8, c[0x0][0x630] ;  /* 0x00018c00ff087b82 */ /* 0x000e700000000800 */
[----:B------:R-:W2:Y:S01]  /*0a30*/  LDC.64 R26, c[0x0][0x620] ;  /* 0x00018800ff1a7b82 */ /* 0x000ea20000000a00 */
[----:B0-----:R-:W-:-:S04]  /*0a40*/  ISETP.NE.U32.AND P0, PT, R24, RZ, PT ;  /* 0x000000ff1800720c */ /* 0x001fc80003f05070 */
[----:B------:R-:W-:-:S13]  /*0a50*/  ISETP.NE.AND.EX P0, PT, R25, RZ, PT, P0 ;  /* 0x000000ff1900720c */ /* 0x000fda0003f05300 */
[----:B-12---:R-:W-:Y:S05]  /*0a60*/  @!P0 BRA `(.L_x_9) ;  /* 0x0000000000288947 */ /* 0x006fea0003800000 */
[----:B------:R-:W0:Y:S02]  /*0a70*/  LDC R3, c[0x0][0x634] ;  /* 0x00018d00ff037b82 */ /* 0x000e240000000800 */
[----:B0-----:R-:W-:-:S05]  /*0a80*/  IADD3 R3, P0, R16, R3, RZ ;  /* 0x0000000310037210 */ /* 0x001fca0007f1e0ff */
[----:B------:R-:W-:-:S04]  /*0a90*/  IMAD.X R21, RZ, RZ, R17, P0 ;  /* 0x000000ffff157224 */ /* 0x000fc800000e0611 */
[----:B------:R-:W-:-:S04]  /*0aa0*/  IMAD.WIDE.U32 R10, R21, R24, RZ ;  /* 0x00000018150a7225 */ /* 0x000fc800078e00ff */
[----:B------:R-:W-:-:S04]  /*0ab0*/  IMAD.WIDE.U32 R12, P0, R3, R25, R10 ;  /* 0x00000019030c7225 */ /* 0x000fc8000780000a */
[----:B------:R-:W-:-:S04]  /*0ac0*/  IMAD.WIDE.U32 R10, R3, R24, RZ ;  /* 0x00000018030a7225 */ /* 0x000fc800078e00ff */
[----:B------:R-:W-:Y:S01]  /*0ad0*/  IMAD.X R15, RZ, RZ, RZ, P0 ;  /* 0x000000ffff0f7224 */ /* 0x000fe200000e06ff */
[----:B------:R-:W-:Y:S01]  /*0ae0*/  IADD3 RZ, P0, R11, R12, RZ ;  /* 0x0000000c0bff7210 */ /* 0x000fe20007f1e0ff */
[----:B------:R-:W-:-:S04]  /*0af0*/  IMAD.MOV.U32 R14, RZ, RZ, R13 ;  /* 0x000000ffff0e7224 */ /* 0x000fc800078e000d */
[----:B------:R-:W-:-:S08]  /*0b00*/  IMAD.WIDE.U32.X R10, R21, R25, R14, P0 ;  /* 0x00000019150a7225 */ /* 0x000fd000000e040e */
.L_x_9:
[----:B------:R-:W0:Y:S01]  /*0b10*/  LDC.64 R30, c[0x0][0x640] ;  /* 0x00019000ff1e7b82 */ /* 0x000e220000000a00 */
[--C-:B------:R-:W-:Y:S01]  /*0b20*/  SHF.R.U64 R67, R10, R8, R11.reuse ;  /* 0x000000080a437219 */ /* 0x100fe2000000120b */
[----:B------:R-:W-:Y:S01]  /*0b30*/  IMAD R22, R9, R22, R4 ;  /* 0x0000001609167224 */ /* 0x000fe200078e0204 */
[----:B------:R-:W-:Y:S01]  /*0b40*/  SHF.R.U32.HI R3, RZ, R8, R11 ;  /* 0x00000008ff037219 */ /* 0x000fe2000001160b */
[----:B------:R-:W-:Y:S01]  /*0b50*/  IMAD.MOV.U32 R23, RZ, RZ, 0x1 ;  /* 0x00000001ff177424 */ /* 0x000fe200078e00ff */
[----:B------:R-:W-:-:S03]  /*0b60*/  IADD3 R5, P0, RZ, -R67, RZ ;  /* 0x80000043ff057210 */ /* 0x000fc60007f1e0ff */
[----:B------:R-:W1:Y:S02]  /*0b70*/  LDC R12, c[0x0][0x618] ;  /* 0x00018600ff0c7b82 */ /* 0x000e640000000800 */
[----:B------:R-:W-:Y:S02]  /*0b80*/  IMAD.X R3, RZ, RZ, ~R3, P0 ;  /* 0x000000ffff037224 */ /* 0x000fe400000e0e03 */
[----:B------:R-:W-:-:S04]  /*0b90*/  IMAD.WIDE.U32 R10, R5, R26, R16 ;  /* 0x0000001a050a7225 */ /* 0x000fc800078e0010 */
[----:B------:R-:W2:Y:S01]  /*0ba0*/  LDC R20, c[0x0][0x608] ;  /* 0x00018200ff147b82 */ /* 0x000ea20000000800 */
[----:B------:R-:W-:Y:S02]  /*0bb0*/  IMAD R8, R3, R26, RZ ;  /* 0x0000001a03087224 */ /* 0x000fe400078e02ff */
[----:B------:R-:W-:Y:S02]  /*0bc0*/  IMAD.MOV.U32 R3, RZ, RZ, -0x1 ;  /* 0xffffffffff037424 */ /* 0x000fe400078e00ff */
[----:B------:R-:W-:-:S03]  /*0bd0*/  IMAD R5, R5, R27, R8 ;  /* 0x0000001b05057224 */ /* 0x000fc600078e0208 */
[----:B------:R-:W3:Y:S01]  /*0be0*/  LDC R28, c[0x0][0x658] ;  /* 0x00019600ff1c7b82 */ /* 0x000ee20000000800 */
[----:B------:R-:W-:Y:S01]  /*0bf0*/  IMAD.IADD R5, R11, 0x1, R5 ;  /* 0x000000010b057824 */ /* 0x000fe200078e0205 */
[----:B0-----:R-:W-:-:S04]  /*0c00*/  ISETP.NE.U32.AND P0, PT, R30, RZ, PT ;  /* 0x000000ff1e00720c */ /* 0x001fc80003f05070 */
[----:B------:R-:W-:Y:S02]  /*0c10*/  ISETP.NE.AND.EX P0, PT, R31, RZ, PT, P0 ;  /* 0x000000ff1f00720c */ /* 0x000fe40003f05300 */
[----:B------:R-:W0:Y:S01]  /*0c20*/  LDC R24, c[0x0][0x600] ;  /* 0x00018000ff187b82 */ /* 0x000e220000000800 */
[-CC-:B-1----:R-:W-:Y:S02]  /*0c30*/  SHF.R.U64 R14, R10, R12.reuse, R5.reuse ;  /* 0x0000000c0a0e7219 */ /* 0x182fe40000001205 */
[----:B------:R-:W-:-:S05]  /*0c40*/  SHF.R.U32.HI R5, RZ, R12, R5 ;  /* 0x0000000cff057219 */ /* 0x000fca0000011605 */
[----:B------:R-:W1:Y:S01]  /*0c50*/  LDC R15, c[0x0][0x648] ;  /* 0x00019200ff0f7b82 */ /* 0x000e620000000800 */
[-CC-:B--2---:R-:W-:Y:S02]  /*0c60*/  SHF.R.U64 R27, R14, R20.reuse, R5.reuse ;  /* 0x000000140e1b7219 */ /* 0x184fe40000001205 */
[----:B------:R-:W-:-:S05]  /*0c70*/  SHF.R.U32.HI R5, RZ, R20, R5 ;  /* 0x00000014ff057219 */ /* 0x000fca0000011605 */
[----:B------:R-:W2:Y:S01]  /*0c80*/  LDC R21, c[0x0][0x638] ;  /* 0x00018e00ff157b82 */ /* 0x000ea20000000800 */
[-CC-:B---3--:R-:W-:Y:S02]  /*0c90*/  SHF.R.U64 R20, R27, R28.reuse, R5.reuse ;  /* 0x0000001c1b147219 */ /* 0x188fe40000001205 */
[-C--:B------:R-:W-:Y:S02]  /*0ca0*/  SHF.L.U32 R3, R3, R28.reuse, RZ ;  /* 0x0000001c03037219 */ /* 0x080fe400000006ff */
[----:B------:R-:W-:Y:S01]  /*0cb0*/  SHF.R.U32.HI R5, RZ, R28, R5 ;  /* 0x0000001cff057219 */ /* 0x000fe20000011605 */
[----:B------:R-:W-:Y:S01]  /*0cc0*/  IMAD.MOV.U32 R4, RZ, RZ, R20 ;  /* 0x000000ffff047224 */ /* 0x000fe200078e0014 */
[----:B------:R-:W-:Y:S01]  /*0cd0*/  LOP3.LUT R12, RZ, R3, RZ, 0x33, !PT ;  /* 0x00000003ff0c7212 */ /* 0x000fe200078e33ff */
[----:B------:R-:W3:Y:S01]  /*0ce0*/  LDC R25, c[0x0][0x610] ;  /* 0x00018400ff197b82 */ /* 0x000ee20000000800 */
[----:B------:R-:W-:Y:S05]  /*0cf0*/  @!P0 BRA `(.L_x_10) ;  /* 0x0000000000288947 */ /* 0x000fea0003800000 */
[----:B------:R-:W4:Y:S02]  /*0d00*/  LDC R3, c[0x0][0x64c] ;  /* 0x00019300ff037b82 */ /* 0x000f240000000800 */
[----:B----4-:R-:W-:-:S05]  /*0d10*/  IADD3 R3, P0, R20, R3, RZ ;  /* 0x0000000314037210 */ /* 0x010fca0007f1e0ff */
        /* <DEDUP_REMOVED lines=8> */
.L_x_10:
[----:B-1----:R-:W-:Y:S01]  /*0da0*/  SHF.R.U64 R4, R4, R15, R5 ;  /* 0x0000000f04047219 */ /* 0x002fe20000001205 */
[----:B0-----:R-:W-:Y:S01]  /*0db0*/  VIADD R5, R24, 0xffffffff ;  /* 0xffffffff18057836 */ /* 0x001fe20000000000 */
[----:B------:R-:W-:Y:S02]  /*0dc0*/  SHF.L.U32 R3, R23, R28, RZ ;  /* 0x0000001c17037219 */ /* 0x000fe400000006ff */
[----:B------:R-:W-:Y:S01]  /*0dd0*/  LOP3.LUT R12, R27, R12, RZ, 0xc0, !PT ;  /* 0x0000000c1b0c7212 */ /* 0x000fe200078ec0ff */
[----:B------:R-:W-:Y:S01]  /*0de0*/  IMAD.MOV R8, RZ, RZ, -R4 ;  /* 0x000000ffff087224 */ /* 0x000fe200078e0a04 */
[----:B------:R-:W-:-:S03]  /*0df0*/  SEL R7, R7, R22, !P1 ;  /* 0x0000001607077207 */ /* 0x000fc60004800000 */
[----:B------:R-:W-:Y:S01]  /*0e00*/  IMAD R12, R3, R4, R12 ;  /* 0x00000004030c7224 */ /* 0x000fe200078e020c */
[----:B------:R-:W-:Y:S01]  /*0e10*/  LOP3.LUT R4, R14, R5, RZ, 0xc0, !PT ;  /* 0x000000050e047212 */ /* 0x000fe200078ec0ff */
[----:B--2---:R-:W-:Y:S02]  /*0e20*/  IMAD R3, R8, R21, R20 ;  /* 0x0000001508037224 */ /* 0x004fe400078e0214 */
[----:B---3--:R-:W-:Y:S02]  /*0e30*/  IMAD R7, R12, R25, R7 ;  /* 0x000000190c077224 */ /* 0x008fe400078e0207 */
[----:B------:R-:W-:Y:S02]  /*0e40*/  IMAD.MOV.U32 R5, RZ, RZ, 0x1 ;  /* 0x00000001ff057424 */ /* 0x000fe400078e00ff */
[----:B------:R-:W-:-:S03]  /*0e50*/  IMAD R4, R3, R24, R4 ;  /* 0x0000001803047224 */ /* 0x000fc600078e0204 */
[----:B------:R-:W-:Y:S02]  /*0e60*/  PRMT R3, R5, 0x7610, R3 ;  /* 0x0000761005037816 */ /* 0x000fe40000000003 */
[----:B------:R-:W-:Y:S02]  /*0e70*/  SEL R70, R4, R7, !P1 ;  /* 0x0000000704467207 */ /* 0x000fe40004800000 */
[----:B------:R-:W-:-:S07]  /*0e80*/  SEL R71, R7, R4, !P1 ;  /* 0x0000000407477207 */ /* 0x000fce0004800000 */
.L_x_8:
[----:B------:R-:W-:-:S08]  /*0e90*/  NOP ;  /* 0x0000000000007918 */ /* 0x000fd00000000000 */
[----:B------:R-:W0:Y:S02]  /*0ea0*/  USETMAXREG.TRY_ALLOC.CTAPOOL UP0, 0xe8 ;  /* 0x000000e8000079c8 */ /* 0x000e240008000600 */
[----:B0-----:R-:W-:-:S13]  /*0eb0*/  PLOP3.LUT P0, PT, PT, PT, UP0, 0x80, 0x0 ;  /* 0x000000000000781c */ /* 0x001fda0003f0f008 */
[----:B------:R-:W-:Y:S05]  /*0ec0*/  @!P0 BRA `(.L_x_8) ;  /* 0xfffffffc00f08947 */ /* 0x000fea000383ffff */
[----:B------:R-:W-:Y:S01]  /*0ed0*/  ULDC.64 UR4, c[0x0][0x598] ;  /* 0x0001660000047ab9 */ /* 0x000fe20000000a00 */
[----:B------:R-:W-:Y:S01]  /*0ee0*/  ULDC.64 UR36, c[0x0][0x208] ;  /* 0x0000820000247ab9 */ /* 0x000fe20000000a00 */
[----:B------:R-:W-:-:S04]  /*0ef0*/  ISETP.NE.U32.AND P0, PT, RZ, UR4, PT ;  /* 0x00000004ff007c0c */ /* 0x000fc8000bf05070 */
[----:B------:R-:W-:-:S13]  /*0f00*/  ISETP.NE.AND.EX P0, PT, RZ, UR5, PT, P0 ;  /* 0x00000005ff007c0c */ /* 0x000fda000bf05300 */
[----:B------:R-:W-:Y:S05]  /*0f10*/  @!P0 BRA `(.L_x_11) ;  /* 0x00000000001c8947 */ /* 0x000fea0003800000 */
[----:B------:R-:W0:Y:S02]  /*0f20*/  LDC.64 R4, c[0x0][0x598] ;  /* 0x00016600ff047b82 */ /* 0x000e240000000a00 */
[----:B0-----:R-:W2:Y:S02]  /*0f30*/  LDG.E.64 R4, desc[UR36][R4.64] ;  /* 0x0000002404047981 */ /* 0x001ea4000c1e1b00 */
[----:B--2---:R-:W-:-:S04]  /*0f40*/  ISETP.NE.U32.AND P0, PT, R4, RZ, PT ;  /* 0x000000ff0400720c */ /* 0x004fc80003f05070 */
[----:B------:R-:W-:-:S13]  /*0f50*/  ISETP.NE.AND.EX P0, PT, R5, RZ, PT, P0 ;  /* 0x000000ff0500720c */ /* 0x000fda0003f05300 */
[----:B------:R-:W-:Y:S05]  /*0f60*/  @!P0 BRA `(.L_x_11) ;  /* 0x0000000000088947 */ /* 0x000fea0003800000 */
[----:B------:R0:W5:Y:S01]  /*0f70*/  LD.E R56, desc[UR36][R4.64] ;  /* 0x0000002404387980 */ /* 0x000162000c101900 */
[----:B------:R-:W-:Y:S05]  /*0f80*/  BRA `(.L_x_12) ;  /* 0x0000000000247947 */ /* 0x000fea0003800000 */
.L_x_11:
[----:B------:R-:W-:Y:S02]  /*0f90*/  ULDC.64 UR4, c[0x0][0x588] ;  /* 0x0001620000047ab9 */ /* 0x000fe40000000a00 */
[----:B------:R-:W-:-:S04]  /*0fa0*/  ISETP.NE.U32.AND P0, PT, RZ, UR4, PT ;  /* 0x00000004ff007c0c */ /* 0x000fc8000bf05070 */
[----:B------:R-:W-:-:S13]  /*0fb0*/  ISETP.NE.AND.EX P0, PT, RZ, UR5, PT, P0 ;  /* 0x00000005ff007c0c */ /* 0x000fda000bf05300 */
[----:B------:R-:W-:Y:S05]  /*0fc0*/  @!P0 BRA `(.L_x_13) ;  /* 0x00000000000c8947 */ /* 0x000fea0003800000 */
[----:B------:R-:W0:Y:S02]  /*0fd0*/  LDC.64 R56, c[0x0][0x588] ;  /* 0x00016200ff387b82 */ /* 0x000e240000000a00 */
[----:B0-----:R1:W5:Y:S01]  /*0fe0*/  LDG.E R56, desc[UR36][R56.64] ;  /* 0x0000002438387981 */ /* 0x001362000c1e1900 */
[----:B------:R-:W-:Y:S05]  /*0ff0*/  BRA `(.L_x_12) ;  /* 0x0000000000087947 */ /* 0x000fea0003800000 */
.L_x_13:
[----:B------:R-:W-:Y:S02]  /*1000*/  ULDC UR4, c[0x0][0x580] ;  /* 0x0001600000047ab9 */ /* 0x000fe40000000800 */
[----:B------:R-:W-:-:S07]  /*1010*/  IMAD.U32 R56, RZ, RZ, UR4 ;  /* 0x00000004ff387e24 */ /* 0x000fce000f8e00ff */
.L_x_12:
[----:B------:R-:W-:Y:S02]  /*1020*/  ULDC.64 UR4, c[0x0][0x5a0] ;  /* 0x0001680000047ab9 */ /* 0x000fe40000000a00 */
[----:B------:R-:W-:-:S04]  /*1030*/  ISETP.NE.U32.AND P0, PT, RZ, UR4, PT ;  /* 0x00000004ff007c0c */ /* 0x000fc8000bf05070 */
[----:B------:R-:W-:-:S13]  /*1040*/  ISETP.NE.AND.EX P0, PT, RZ, UR5, PT, P0 ;  /* 0x00000005ff007c0c */ /* 0x000fda000bf05300 */
[----:B------:R-:W-:Y:S05]  /*1050*/  @!P0 BRA `(.L_x_14) ;  /* 0x00000000001c8947 */ /* 0x000fea0003800000 */
[----:B0-----:R-:W0:Y:S02]  /*1060*/  LDC.64 R4, c[0x0][0x5a0] ;  /* 0x00016800ff047b82 */ /* 0x001e240000000a00 */
[----:B0-----:R-:W2:Y:S02]  /*1070*/  LDG.E.64 R4, desc[UR36][R4.64] ;  /* 0x0000002404047981 */ /* 0x001ea4000c1e1b00 */
[----:B--2---:R-:W-:-:S04]  /*1080*/  ISETP.NE.U32.AND P0, PT, R4, RZ, PT ;  /* 0x000000ff0400720c */ /* 0x004fc80003f05070 */
[----:B------:R-:W-:-:S13]  /*1090*/  ISETP.NE.AND.EX P0, PT, R5, RZ, PT, P0 ;  /* 0x000000ff0500720c */ /* 0x000fda0003f05300 */
[----:B------:R-:W-:Y:S05]  /*10a0*/  @!P0 BRA `(.L_x_14) ;  /* 0x0000000000088947 */ /* 0x000fea0003800000 */
[----:B-1----:R0:W5:Y:S01]  /*10b0*/  LD.E R57, desc[UR36][R4.64] ;  /* 0x0000002404397980 */ /* 0x002162000c101900 */
[----:B------:R-:W-:Y:S05]  /*10c0*/  BRA `(.L_x_15) ;  /* 0x0000000000247947 */ /* 0x000fea0003800000 */
.L_x_14:
[----:B------:R-:W-:Y:S02]  /*10d0*/  ULDC.64 UR4, c[0x0][0x590] ;  /* 0x0001640000047ab9 */ /* 0x000fe40000000a00 */
[----:B------:R-:W-:-:S04]  /*10e0*/  ISETP.NE.U32.AND P0, PT, RZ, UR4, PT ;  /* 0x00000004ff007c0c */ /* 0x000fc8000bf05070 */
[----:B------:R-:W-:-:S13]  /*10f0*/  ISETP.NE.AND.EX P0, PT, RZ, UR5, PT, P0 ;  /* 0x00000005ff007c0c */ /* 0x000fda000bf05300 */
[----:B------:R-:W-:Y:S05]  /*1100*/  @!P0 BRA `(.L_x_16) ;  /* 0x00000000000c8947 */ /* 0x000fea0003800000 */
[----:B0-----:R-:W1:Y:S02]  /*1110*/  LDC.64 R4, c[0x0][0x590] ;  /* 0x00016400ff047b82 */ /* 0x001e640000000a00 */
[----:B-1----:R1:W5:Y:S01]  /*1120*/  LDG.E R57, desc[UR36][R4.64] ;  /* 0x0000002404397981 */ /* 0x002362000c1e1900 */
[----:B------:R-:W-:Y:S05]  /*1130*/  BRA `(.L_x_15) ;  /* 0x0000000000087947 */ /* 0x000fea0003800000 */
.L_x_16:
[----:B------:R-:W-:Y:S02]  /*1140*/  ULDC UR4, c[0x0][0x584] ;  /* 0x0001610000047ab9 */ /* 0x000fe40000000800 */
[----:B-1----:R-:W-:-:S07]  /*1150*/  IMAD.U32 R57, RZ, RZ, UR4 ;  /* 0x00000004ff397e24 */ /* 0x002fce000f8e00ff */
.L_x_15:
[----:B------:R-:W-:-:S13]  /*1160*/  LOP3.LUT P0, RZ, R3, 0xff, RZ, 0xc0, !PT ;  /* 0x000000ff03ff7812 */ /* 0x000fda000780c0ff */
[----:B------:R-:W-:Y:S05]  /*1170*/  @!P0 EXIT ;  /* 0x000000000000894d */ /* 0x000fea0003800000 */
[----:B------:R-:W2:Y:S01]  /*1180*/  LDC R60, c[0x0][0x658] ;  /* 0x00019600ff3c7b82 */ /* 0x000ea20000000800 */
[----:B------:R-:W-:Y:S01]  /*1190*/  ULDC.64 UR6, c[0x0][0x288] ;  /* 0x0000a20000067ab9 */ /* 0x000fe20000000a00 */
[----:B------:R-:W-:Y:S01]  /*11a0*/  LOP3.LUT R6, R6, 0x1, RZ, 0xc0, !PT ;  /* 0x0000000106067812 */ /* 0x000fe200078ec0ff */
[----:B------:R-:W-:Y:S01]  /*11b0*/  UIADD3 UR4, UR7, 0x7f, URZ ;  /* 0x0000007f07047890 */ /* 0x000fe2000fffe03f */
[----:B------:R-:W-:Y:S01]  /*11c0*/  SHF.R.U32.HI R3, RZ, 0x2, R62 ;  /* 0x00000002ff037819 */ /* 0x000fe2000001163e */
[----:B01----:R-:W-:Y:S01]  /*11d0*/  IMAD.MOV.U32 R5, RZ, RZ, -0x1 ;  /* 0xffffffffff057424 */ /* 0x003fe200078e00ff */
[----:B------:R-:W-:Y:S01]  /*11e0*/  SHF.R.U32.HI R0, RZ, 0x1, R0 ;  /* 0x00000001ff007819 */ /* 0x000fe20000011600 */
[----:B------:R-:W-:Y:S01]  /*11f0*/  USHF.R.S32.HI UR5, URZ, 0x1f, UR4 ;  /* 0x0000001f3f057899 */ /* 0x000fe20008011404 */
[----:B------:R-:W0:Y:S01]  /*1200*/  LDC.64 R58, c[0x0][0x5c8] ;  /* 0x00017200ff3a7b82 */ /* 0x000e220000000a00 */
[----:B------:R-:W-:Y:S01]  /*1210*/  IMAD.SHL.U32 R22, R6, 0x40, RZ ;  /* 0x0000004006167824 */ /* 0x000fe200078e00ff */
[----:B------:R-:W-:Y:S01]  /*1220*/  LOP3.LUT R3, R3, 0x7, RZ, 0xc0, !PT ;  /* 0x0000000703037812 */ /* 0x000fe200078ec0ff */
[----:B------:R-:W-:Y:S01]  /*1230*/  ULEA.HI UR5, UR5, UR4, URZ, 0x7 ;  /* 0x0000000405057291 */ /* 0x000fe2000f8f383f */
[----:B------:R-:W-:Y:S01]  /*1240*/  LOP3.LUT R0, R0, 0x30, RZ, 0xc0, !PT ;  /* 0x0000003000007812 */ /* 0x000fe200078ec0ff */
[----:B------:R-:W-:Y:S01]  /*1250*/  IMAD.MOV.U32 R7, RZ, RZ, 0x1 ;  /* 0x00000001ff077424 */ /* 0x000fe200078e00ff */
[--C-:B------:R-:W-:Y:S01]  /*1260*/  LOP3.LUT R22, R22, 0x40, R3.reuse, 0xe2, !PT ;  /* 0x0000004016167812 */ /* 0x100fe200078ee203 */
[----:B------:R-:W-:Y:S01]  /*1270*/  USHF.R.S32.HI UR43, URZ, 0x7, UR5 ;  /* 0x000000073f2b7899 */ /* 0x000fe20008011405 */
[----:B------:R-:W1:Y:S01]  /*1280*/  LDC R64, c[0x0][0x600] ;  /* 0x00018000ff407b82 */ /* 0x000e620000000800 */
[----:B------:R-:W-:Y:S01]  /*1290*/  IADD3 R3, RZ, -R0, -R3 ;  /* 0x80000000ff037210 */ /* 0x000fe20007ffe803 */
[----:B------:R-:W-:Y:S01]  /*12a0*/  IMAD.U32 R4, RZ, RZ, UR6 ;  /* 0x00000006ff047e24 */ /* 0x000fe2000f8e00ff */
[C---:B------:R-:W-:Y:S01]  /*12b0*/  LOP3.LUT R61, R62.reuse, 0x3, RZ, 0xc0, !PT ;  /* 0x000000033e3d7812 */ /* 0x040fe200078ec0ff */
[----:B------:R-:W-:Y:S01]  /*12c0*/  UISETP.LT.AND UP0, UPT, UR43, 0x1, UPT ;  /* 0x000000012b00788c */ /* 0x000fe2000bf01270 */
[----:B------:R-:W-:Y:S01]  /*12d0*/  LOP3.LUT R63, R62, 0x80, RZ, 0xc0, !PT ;  /* 0x000000803e3f7812 */ /* 0x000fe200078ec0ff */
[----:B------:R-:W-:Y:S01]  /*12e0*/  IMAD R3, R6, -0x40, R3 ;  /* 0xffffffc006037824 */ /* 0x000fe200078e0203 */
[----:B------:R-:W-:Y:S01]  /*12f0*/  ULDC UR4, c[0x0][0x284] ;  /* 0x0000a10000047ab9 */ /* 0x000fe20000000800 */
[----:B--2---:R-:W-:Y:S01]  /*1300*/  SHF.L.U32 R5, R5, R60, RZ ;  /* 0x0000003c05057219 */ /* 0x004fe200000006ff */
[----:B------:R-:W-:Y:S01]  /*1310*/  USEL UR44, UR43, 0x1, UP0 ;  /* 0x000000012b2c7887 */ /* 0x000fe20008000000 */
[----:B------:R-:W-:Y:S01]  /*1320*/  IMAD R61, R61, -0x2, R4 ;  /* 0xfffffffe3d3d7824 */ /* 0x000fe200078e0204 */
[----:B------:R-:W-:Y:S01]  /*1330*/  LOP3.LUT R22, R22, R0, RZ, 0xfc, !PT ;  /* 0x0000000016167212 */ /* 0x000fe200078efcff */
[----:B------:R-:W-:Y:S01]  /*1340*/  IMAD.SHL.U32 R62, R62, 0x2, RZ ;  /* 0x000000023e3e7824 */ /* 0x000fe200078e00ff */
[----:B------:R-:W-:Y:S01]  /*1350*/  SHF.L.U32 R60, R7, R60, RZ ;  /* 0x0000003c073c7219 */ /* 0x000fe200000006ff */
[----:B------:R-:W-:Y:S01]  /*1360*/  VIADD R66, R3, UR4 ;  /* 0x0000000403427c36 */ /* 0x000fe20008000000 */
[----:B------:R-:W-:Y:S01]  /*1370*/  LOP3.LUT R69, R18, 0x1, RZ, 0xfc, !PT ;  /* 0x0000000112457812 */ /* 0x000fe200078efcff */
[----:B------:R-:W-:Y:S01]  /*1380*/  IMAD.MOV.U32 R23, RZ, RZ, RZ ;  /* 0x000000ffff177224 */ /* 0x000fe200078e00ff */
[C---:B0-----:R-:W-:Y:S01]  /*1390*/  SHF.L.U64.HI R59, R58.reuse, 0x3, R59 ;  /* 0x000000033a3b7819 */ /* 0x041fe2000001023b */
[----:B------:R-:W-:Y:S01]  /*13a0*/  IMAD.SHL.U32 R58, R58, 0x8, RZ ;  /* 0x000000083a3a7824 */ /* 0x000fe200078e00ff */
[----:B------:R-:W-:Y:S01]  /*13b0*/  SHF.R.U32.HI R63, RZ, 0x7, R63 ;  /* 0x00000007ff3f7819 */ /* 0x000fe2000001163f */
[----:B------:R-:W-:Y:S01]  /*13c0*/  UIADD3 UR44, UR43, -UR44, URZ ;  /* 0x8000002c2b2c7290 */ /* 0x000fe2000fffe03f */
[----:B------:R-:W-:Y:S01]  /*13d0*/  LOP3.LUT R65, RZ, R5, RZ, 0x33, !PT ;  /* 0x00000005ff417212 */ /* 0x000fe200078e33ff */
[----:B------:R-:W-:Y:S01]  /*13e0*/  UMOV UR40, URZ ;  /* 0x0000003f00287c82 */ /* 0x000fe20008000000 */
[----:B------:R-:W-:Y:S01]  /*13f0*/  UMOV UR42, URZ ;  /* 0x0000003f002a7c82 */ /* 0x000fe20008000000 */
[----:B-1----:R-:W-:-:S08]  /*1400*/  VIADD R64, R64, 0xffffffff ;  /* 0xffffffff40407836 */ /* 0x002fd00000000000 */
.L_x_98:
[----:B0-----:R-:W0:Y:S01]  /*1410*/  SHFL.IDX PT, R0, R63, RZ, 0x1f ;  /* 0x00001fff3f007589 */ /* 0x001e2200000e0000 */
[----:B-1----:R-:W1:Y:S01]  /*1420*/  S2UR UR7, SR_CgaCtaId ;  /* 0x00000000000779c3 */ /* 0x002e620000008800 */
[----:B------:R-:W-:Y:S01]  /*1430*/  UMOV UR6, 0x400 ;  /* 0x0000040000067882 */ /* 0x000fe20000000000 */
[----:B0-----:R-:W-:Y:S01]  /*1440*/  R2UR UR4, R0 ;  /* 0x00000000000472ca */ /* 0x001fe200000e0000 */
[----:B-1----:R-:W-:-:S12]  /*1450*/  ULEA UR6, UR7, UR6, 0x18 ;  /* 0x0000000607067291 */ /* 0x002fd8000f8ec03f */
[----:B------:R-:W-:-:S04]  /*1460*/  ULEA.HI UR5, UR4, UR4, URZ, 0x1 ;  /* 0x0000000404057291 */ /* 0x000fc8000f8f083f */
[----:B------:R-:W-:-:S04]  /*1470*/  ULOP3.LUT UR5, UR5, 0x7fffe, URZ, 0xc0, !UPT ;  /* 0x0007fffe05057892 */ /* 0x000fc8000f8ec03f */
[----:B------:R-:W-:-:S03]  /*1480*/  UIADD3 UR5, UR4, -UR5, URZ ;  /* 0x8000000504057290 */ /* 0x000fc6000fffe03f */
[----:B------:R-:W-:Y:S01]  /*1490*/  ULDC UR4, c[0x0][0x28c] ;  /* 0x0000a30000047ab9 */ /* 0x000fe20000000800 */
[----:B------:R-:W-:Y:S01]  /*14a0*/  ULEA UR5, UR5, UR6, 0xd ;  /* 0x0000000605057291 */ /* 0x000fe2000f8e683f */
[----:B------:R-:W-:-:S03]  /*14b0*/  ISETP.LT.AND P0, PT, RZ, UR4, PT ;  /* 0x00000004ff007c0c */ /* 0x000fc6000bf01270 */
[----:B------:R-:W-:-:S04]  /*14c0*/  UIADD3 UR5, UR5, 0x100, URZ ;  /* 0x0000010005057890 */ /* 0x000fc8000fffe03f */
[----:B------:R-:W-:-:S04]  /*14d0*/  USHF.R.U32.HI UR5, URZ, 0x4, UR5 ;  /* 0x000000043f057899 */ /* 0x000fc80008011605 */
[----:B------:R-:W-:-:S04]  /*14e0*/  ULOP3.LUT UR5, UR5, 0x3fff, URZ, 0xc0, !UPT ;  /* 0x00003fff05057892 */ /* 0x000fc8000f8ec03f */
[----:B------:R-:W-:Y:S01]  /*14f0*/  ULOP3.LUT UR45, UR5, 0x10000, URZ, 0xfc, !UPT ;  /* 0x00010000052d7892 */ /* 0x000fe2000f8efc3f */
[----:B--2345:R-:W-:Y:S11]  /*1500*/  @P0 BRA `(.L_x_17) ;  /* 0x0000000000400947 */ /* 0x03cff60003800000 */
[----:B------:R-:W-:Y:S01]  /*1510*/  MOV R0, 0x0 ;  /* 0x0000000000007802 */ /* 0x000fe20000000f00 */
[----:B------:R-:W-:Y:S01]  /*1520*/  ULDC.64 UR4, c[0x4][0x68] ;  /* 0x01001a0000047ab9 */ /* 0x000fe20000000a00 */
[----:B------:R-:W-:Y:S01]  /*1530*/  ULDC.64 UR6, c[0x4][0x8] ;  /* 0x0100020000067ab9 */ /* 0x000fe20000000a00 */
[----:B------:R-:W-:Y:S01]  /*1540*/  IMAD.U32 R4, RZ, RZ, UR4 ;  /* 0x00000004ff047e24 */ /* 0x000fe2000f8e00ff */
[----:B------:R0:W1:Y:S01]  /*1550*/  LDC.64 R14, c[0x4][R0] ;  /* 0x01000000000e7b82 */ /* 0x0000620000000a00 */
[----:B------:R-:W-:Y:S01]  /*1560*/  IMAD.U32 R5, RZ, RZ, UR5 ;  /* 0x00000005ff057e24 */ /* 0x000fe2000f8e00ff */
[----:B------:R-:W-:Y:S01]  /*1570*/  ULDC.64 UR4, c[0x4][0x70] ;  /* 0x01001c0000047ab9 */ /* 0x000fe20000000a00 */
[----:B------:R-:W-:Y:S02]  /*1580*/  IMAD.U32 R10, RZ, RZ, UR6 ;  /* 0x00000006ff0a7e24 */ /* 0x000fe4000f8e00ff */
[----:B------:R-:W-:Y:S02]  /*1590*/  IMAD.U32 R6, RZ, RZ, UR4 ;  /* 0x00000004ff067e24 */ /* 0x000fe4000f8e00ff */
[----:B------:R-:W-:-:S02]  /*15a0*/  IMAD.U32 R7, RZ, RZ, UR5 ;  /* 0x00000005ff077e24 */ /* 0x000fc4000f8e00ff */
[----:B------:R-:W-:Y:S02]  /*15b0*/  IMAD.U32 R11, RZ, RZ, UR7 ;  /* 0x00000007ff0b7e24 */ /* 0x000fe4000f8e00ff */
[----:B------:R-:W-:Y:S02]  /*15c0*/  IMAD.MOV.U32 R8, RZ, RZ, 0x1e1 ;  /* 0x000001e1ff087424 */ /* 0x000fe400078e00ff */
[----:B------:R-:W-:Y:S02]  /*15d0*/  IMAD.MOV.U32 R12, RZ, RZ, 0x1 ;  /* 0x00000001ff0c7424 */ /* 0x000fe400078e00ff */
[----:B0-----:R-:W-:-:S07]  /*15e0*/  IMAD.MOV.U32 R13, RZ, RZ, RZ ;  /* 0x000000ffff0d7224 */ /* 0x001fce00078e00ff */
[----:B------:R-:W-:-:S07]  /*15f0*/  LEPC R20, `(.L_x_17) ;  /* 0x000000001014794e */ /* 0x000fce0000000000 */
[----:B-1---5:R-:W-:Y:S05]  /*1600*/  CALL.ABS.NOINC R14 ;  /* 0x000000000e007343 */ /* 0x022fea0003c00000 */
.L_x_17:
[----:B------:R-:W-:-:S13]  /*1610*/  ISETP.NE.AND P0, PT, R69, 0x3, PT ;  /* 0x000000034500780c */ /* 0x000fda0003f05270 */
[----:B------:R-:W-:Y:S05]  /*1620*/  @!P0 BRA `(.L_x_18) ;  /* 0x0000000000048947 */ /* 0x000fea0003800000 */
[----:B------:R-:W-:Y:S01]  /*1630*/  BPT.TRAP 0x1 ;  /* 0x000000040000795c */ /* 0x000fe20000300000 */
.L_x_18:
[----:B------:R-:W0:Y:S01]  /*1640*/  S2UR UR5, SR_CgaCtaId ;  /* 0x00000000000579c3 */ /* 0x000e220000008800 */
[----:B------:R-:W-:Y:S01]  /*1650*/  UMOV UR4, 0x400 ;  /* 0x0000040000047882 */ /* 0x000fe20000000000 */
[----:B------:R-:W-:Y:S02]  /*1660*/  IMAD.U32 R0, RZ, RZ, UR40 ;  /* 0x00000028ff007e24 */ /* 0x000fe4000f8e00ff */
[----:B------:R-:W-:-:S03]  /*1670*/  IMAD.U32 R3, RZ, RZ, UR42 ;  /* 0x0000002aff037e24 */ /* 0x000fc6000f8e00ff */
[----:B------:R-:W-:Y:S01]  /*1680*/  SHF.L.U32 R0, R0, 0x1f, RZ ;  /* 0x0000001f00007819 */ /* 0x000fe200000006ff */
[----:B0-----:R-:W-:-:S06]  /*1690*/  ULEA UR4, UR5, UR4, 0x18 ;  /* 0x0000000405047291 */ /* 0x001fcc000f8ec03f */
[----:B------:R-:W-:-:S04]  /*16a0*/  IMAD.U32 R6, RZ, RZ, UR4 ;  /* 0x00000004ff067e24 */ /* 0x000fc8000f8e00ff */
[----:B------:R-:W-:-:S04]  /*16b0*/  IMAD R3, R3, 0x8, R6 ;  /* 0x0000000803037824 */ /* 0x000fc800078e0206 */
[----:B------:R0:W1:Y:S01]  /*16c0*/  SYNCS.PHASECHK.TRANS64.TRYWAIT P1, [R3+URZ], R0 ;  /* 0x00000000030075a7 */ /* 0x000062000802017f */
[----:B------:R-:W-:Y:S05]  /*16d0*/  @!P0 BRA `(.L_x_19) ;  /* 0x0000000000048947 */ /* 0x000fea0003800000 */
[----:B------:R-:W-:Y:S01]  /*16e0*/  BPT.TRAP 0x1 ;  /* 0x000000040000795c */ /* 0x000fe20000300000 */
.L_x_19:
[----:B------:R-:W-:-:S05]  /*16f0*/  IMAD.U32 R4, RZ, RZ, UR44 ;  /* 0x0000002cff047e24 */ /* 0x000fca000f8e00ff */
[----:B------:R-:W-:Y:S01]  /*1700*/  ISETP.GE.AND P2, PT, R4, 0x1, PT ;  /* 0x000000010400780c */ /* 0x000fe20003f46270 */
[----:B-1----:R-:W-:-:S12]  /*1710*/  @P1 BRA `(.L_x_20) ;  /* 0x0000000000081947 */ /* 0x002fd80003800000 */
[----:B------:R-:W1:Y:S02]  /*1720*/  SYNCS.PHASECHK.TRANS64.TRYWAIT P1, [R3+URZ], R0 ;  /* 0x00000000030075a7 */ /* 0x000e64000802017f */
[----:B-1----:R-:W-:Y:S05]  /*1730*/  @!P1 BRA `(.L_x_21) ;  /* 0x0000004800e49947 */ /* 0x002fea0003800000 */
.L_x_20:
[----:B------:R-:W-:Y:S05]  /*1740*/  WARPSYNC.ALL ;  /* 0x0000000000007948 */ /* 0x000fea0003800000 */
[----:B------:R-:W-:Y:S01]  /*1750*/  R2UR UR4, R6 ;  /* 0x00000000060472ca */ /* 0x000fe200000e0000 */
[----:B------:R-:W-:Y:S01]  /*1760*/  ULEA UR5, UR42, UR45, 0xb ;  /* 0x0000002d2a057291 */ /* 0x000fe2000f8e583f */
[----:B------:R-:W-:Y:S01]  /*1770*/  WARPGROUP.ARRIVE ;  /* 0x00000000000079c5 */ /* 0x000fe20000000000 */
[----:B------:R-:W-:Y:S01]  /*1780*/  UMOV UR9, 0x40000040 ;  /* 0x4000004000097882 */ /* 0x000fe20000000000 */
[----:B------:R-:W-:-:S04]  /*1790*/  UMOV UR11, 0x40000040 ;  /* 0x40000040000b7882 */ /* 0x000fc80000000000 */
[----:B------:R-:W-:-:S05]  /*17a0*/  UMOV UR8, UR5 ;  /* 0x0000000500087c82 */ /* 0x000fca0008000000 */
[----:B------:R-:W-:-:S04]  /*17b0*/  UIADD3 UR4, UR4, 0x20100, URZ ;  /* 0x0002010004047890 */ /* 0x000fc8000fffe03f */
[----:B------:R-:W-:-:S04]  /*17c0*/  USHF.R.U32.HI UR4, URZ, 0x4, UR4 ;  /* 0x000000043f047899 */ /* 0x000fc80008011604 */
[----:B------:R-:W-:-:S04]  /*17d0*/  ULOP3.LUT UR4, UR4, 0x3fff, URZ, 0xc0, !UPT ;  /* 0x00003fff04047892 */ /* 0x000fc8000f8ec03f */
[----:B------:R-:W-:-:S04]  /*17e0*/  ULOP3.LUT UR4, UR4, 0x10000, URZ, 0xfc, !UPT ;  /* 0x0001000004047892 */ /* 0x000fc8000f8efc3f */
[----:B------:R-:W-:-:S07]  /*17f0*/  ULEA UR6, UR42, UR4, 0xa ;  /* 0x000000042a067291 */ /* 0x000fce000f8e503f */
[----:B------:R-:W-:Y:S02]  /*1800*/  UMOV UR10, UR6 ;  /* 0x00000006000a7c82 */ /* 0x000fe40008000000 */
[----:B------:R-:W-:Y:S01]  /*1810*/  HGMMA.64x64x16.F32 R24, gdesc[UR8], RZ, !UPT, gsb0 ;  /* 0x00e00000081879f0 */ /* 0x000fe2000c0008ff */
[----:B------:R-:W-:Y:S02]  /*1820*/  UIADD3 UR8, UR5, 0x2, URZ ;  /* 0x0000000205087890 */ /* 0x000fe4000fffe03f */
[----:B------:R-:W-:Y:S01]  /*1830*/  UIADD3 UR10, UR6, 0x2, URZ ;  /* 0x00000002060a7890 */ /* 0x000fe2000fffe03f */
[----:B------:R-:W-:Y:S01]  /*1840*/  UMOV UR9, 0x40000040 ;  /* 0x4000004000097882 */ /* 0x000fe20000000000 */
[----:B------:R-:W-:Y:S01]  /*1850*/  UMOV UR11, 0x40000040 ;  /* 0x40000040000b7882 */ /* 0x000fe20000000000 */
[----:B------:R-:W-:Y:S02]  /*1860*/  WARPGROUP.DEPBAR.LE gsb0, 0x0 ;  /* 0x00008000000079c5 */ /* 0x000fe40000010000 */
[----:B------:R-:W-:-:S06]  /*1870*/  WARPGROUP.ARRIVE ;  /* 0x00000000000079c5 */ /* 0x000fcc0000000000 */
[----:B------:R-:W-:Y:S01]  /*1880*/  HGMMA.64x64x16.F32 R24, gdesc[UR8], R24, gsb0 ;  /* 0x00e00000081879f0 */ /* 0x000fe20008000818 */
        /* <DEDUP_REMOVED lines=41> */
[----:B------:R-:W-:Y:S03]  /*1b20*/  HGMMA.64x64x16.F32 R24, gdesc[UR8], R24, gsb0 ;  /* 0x00e00000081879f0 */ /* 0x000fe60008000818 */
[----:B------:R-:W-:Y:S02]  /*1b30*/  WARPGROUP.DEPBAR.LE gsb0, 0x0 ;  /* 0x00008000000079c5 */ /* 0x000fe40000010000 */
[----:B------:R-:W-:Y:S05]  /*1b40*/  @!P2 BRA `(.L_x_22) ;  /* 0x000000040098a947 */ /* 0x000fea0003800000 */
[----:B------:R-:W-:Y:S01]  /*1b50*/  UIADD3 UR5, UR42, 0x1, URZ ;  /* 0x000000012a057890 */ /* 0x000fe2000fffe03f */
[----:B01----:R-:W-:Y:S02]  /*1b60*/  IMAD.U32 R0, RZ, RZ, UR44 ;  /* 0x0000002cff007e24 */ /* 0x003fe4000f8e00ff */
[----:B------:R-:W-:Y:S01]  /*1b70*/  IMAD.U32 R3, RZ, RZ, UR42 ;  /* 0x0000002aff037e24 */ /* 0x000fe2000f8e00ff */
[----:B------:R-:W-:-:S04]  /*1b80*/  UISETP.NE.AND UP0, UPT, UR5, 0x4, UPT ;  /* 0x000000040500788c */ /* 0x000fc8000bf05270 */
[----:B------:R-:W-:Y:S02]  /*1b90*/  USEL UR6, URZ, 0x1, UP0 ;  /* 0x000000013f067887 */ /* 0x000fe40008000000 */
[----:B------:R-:W-:Y:S02]  /*1ba0*/  USEL UR5, UR5, URZ, UP0 ;  /* 0x0000003f05057287 */ /* 0x000fe40008000000 */
[----:B------:R-:W-:-:S06]  /*1bb0*/  ULOP3.LUT UR6, UR40, UR6, URZ, 0x3c, !UPT ;  /* 0x0000000628067292 */ /* 0x000fcc000f8e3c3f */
[----:B------:R-:W-:-:S07]  /*1bc0*/  IMAD.U32 R7, RZ, RZ, UR6 ;  /* 0x00000006ff077e24 */ /* 0x000fce000f8e00ff */
.L_x_29:
[----:B------:R-:W-:Y:S05]  /*1bd0*/  @!P0 BRA `(.L_x_23) ;  /* 0x0000000000048947 */ /* 0x000fea0003800000 */
[----:B------:R-:W-:Y:S01]  /*1be0*/  BPT.TRAP 0x1 ;  /* 0x000000040000795c */ /* 0x000fe20000300000 */
.L_x_23:
[----:B------:R-:W0:Y:S01]  /*1bf0*/  S2UR UR7, SR_CgaCtaId ;  /* 0x00000000000779c3 */ /* 0x000e220000008800 */
[----:B------:R-:W-:Y:S01]  /*1c00*/  UMOV UR6, 0x400 ;  /* 0x0000040000067882 */ /* 0x000fe20000000000 */
[----:B------:R-:W-:Y:S01]  /*1c10*/  IMAD.U32 R5, RZ, RZ, UR5 ;  /* 0x00000005ff057e24 */ /* 0x000fe2000f8e00ff */
[----:B------:R-:W-:Y:S01]  /*1c20*/  SHF.L.U32 R4, R7, 0x1f, RZ ;  /* 0x0000001f07047819 */ /* 0x000fe200000006ff */
[----:B0-----:R-:W-:-:S06]  /*1c30*/  ULEA UR6, UR7, UR6, 0x18 ;  /* 0x0000000607067291 */ /* 0x001fcc000f8ec03f */
[----:B------:R-:W-:-:S04]  /*1c40*/  IMAD.U32 R6, RZ, RZ, UR6 ;  /* 0x00000006ff067e24 */ /* 0x000fc8000f8e00ff */
[----:B------:R-:W-:-:S04]  /*1c50*/  IMAD R5, R5, 0x8, R6 ;  /* 0x0000000805057824 */ /* 0x000fc800078e0206 */
[----:B------:R0:W1:Y:S01]  /*1c60*/  SYNCS.PHASECHK.TRANS64.TRYWAIT P1, [R5+URZ], R4 ;  /* 0x00000004050075a7 */ /* 0x000062000802017f */
[----:B------:R-:W-:Y:S05]  /*1c70*/  @!P0 BRA `(.L_x_24) ;  /* 0x0000000000048947 */ /* 0x000fea0003800000 */
[----:B------:R-:W-:Y:S01]  /*1c80*/  BPT.TRAP 0x1 ;  /* 0x000000040000795c */ /* 0x000fe20000300000 */
.L_x_24:
[----:B-1----:R-:W-:Y:S05]  /*1c90*/  @P1 BRA `(.L_x_25) ;  /* 0x0000000000081947 */ /* 0x002fea0003800000 */
[----:B------:R-:W1:Y:S02]  /*1ca0*/  SYNCS.PHASECHK.TRANS64.TRYWAIT P1, [R5+URZ], R4 ;  /* 0x00000004050075a7 */ /* 0x000e64000802017f */
[----:B-1----:R-:W-:Y:S05]  /*1cb0*/  @!P1 BRA `(.L_x_26) ;  /* 0x0000004400989947 */ /* 0x002fea0003800000 */
.L_x_25:
[----:B------:R-:W-:Y:S01]  /*1cc0*/  ULEA UR6, UR5, UR45, 0xb ;  /* 0x0000002d05067291 */ /* 0x000fe2000f8e583f */
[----:B------:R-:W-:Y:S01]  /*1cd0*/  WARPGROUP.ARRIVE ;  /* 0x00000000000079c5 */ /* 0x000fe20000000000 */
[----:B------:R-:W-:Y:S01]  /*1ce0*/  ULEA UR7, UR5, UR4, 0xa ;  /* 0x0000000405077291 */ /* 0x000fe2000f8e503f */
[----:B------:R-:W-:Y:S01]  /*1cf0*/  UMOV UR9, 0x40000040 ;  /* 0x4000004000097882 */ /* 0x000fe20000000000 */
[----:B------:R-:W-:-:S03]  /*1d00*/  UMOV UR11, 0x40000040 ;  /* 0x40000040000b7882 */ /* 0x000fc60000000000 */
[----:B------:R-:W-:Y:S02]  /*1d10*/  UMOV UR8, UR6 ;  /* 0x0000000600087c82 */ /* 0x000fe40008000000 */
[----:B------:R-:W-:Y:S02]  /*1d20*/  UMOV UR10, UR7 ;  /* 0x00000007000a7c82 */ /* 0x000fe40008000000 */
[----:B------:R-:W-:Y:S01]  /*1d30*/  HGMMA.64x64x16.F32 R24, gdesc[UR8], R24, gsb0 ;  /* 0x00e00000081879f0 */ /* 0x000fe20008000818 */
[----:B------:R-:W-:Y:S02]  /*1d40*/  UIADD3 UR8, UR6, 0x2, URZ ;  /* 0x0000000206087890 */ /* 0x000fe4000fffe03f */
[----:B------:R-:W-:Y:S01]  /*1d50*/  UIADD3 UR10, UR7, 0x2, URZ ;  /* 0x00000002070a7890 */ /* 0x000fe2000fffe03f */
[----:B------:R-:W-:Y:S01]  /*1d60*/  UMOV UR9, 0x40000040 ;  /* 0x4000004000097882 */ /* 0x000fe20000000000 */
[----:B------:R-:W-:Y:S01]  /*1d70*/  UMOV UR11, 0x40000040 ;  /* 0x40000040000b7882 */ /* 0x000fe20000000000 */
[----:B------:R-:W-:-:S02]  /*1d80*/  WARPGROUP.DEPBAR.LE gsb0, 0x0 ;  /* 0x00008000000079c5 */ /* 0x000fc40000010000 */
        /* <DEDUP_REMOVED lines=46> */
[----:B------:R-:W-:Y:S01]  /*2070*/  BPT.TRAP 0x1 ;  /* 0x000000040000795c */ /* 0x000fe20000300000 */
.L_x_27:
[----:B------:R-:W-:-:S13]  /*2080*/  ISETP.NE.AND P1, PT, R68, RZ, PT ;  /* 0x000000ff4400720c */ /* 0x000fda0003f25270 */
[----:B01----:R-:W-:-:S04]  /*2090*/  @P1 IMAD R4, R3, 0x8, R6 ;  /* 0x0000000803041824 */ /* 0x003fc800078e0206 */
[----:B------:R-:W-:-:S05]  /*20a0*/  @P1 VIADD R4, R4, 0x20 ;  /* 0x0000002004041836 */ /* 0x000fca0000000000 */
[----:B------:R-:W-:-:S04]  /*20b0*/  @P1 PRMT R4, R19, 0x654, R4 ;  /* 0x0000065413041816 */ /* 0x000fc80000000004 */
[----:B------:R0:W-:Y:S01]  /*20c0*/  @P1 SYNCS.ARRIVE.TRANS64.RED.A1T0 RZ, [R4+URZ], RZ ;  /* 0x000000ff04ff19a7 */ /* 0x0001e2000810043f */
[----:B------:R-:W-:-:S13]  /*20d0*/  ISETP.GT.U32.AND P1, PT, R18, 0x1, PT ;  /* 0x000000011200780c */ /* 0x000fda0003f24070 */
[----:B0-----:R-:W-:Y:S05]  /*20e0*/  @P1 BRA `(.L_x_28) ;  /* 0x0000000000041947 */ /* 0x001fea0003800000 */
[----:B------:R-:W-:Y:S01]  /*20f0*/  BPT.TRAP 0x1 ;  /* 0x000000040000795c */ /* 0x000fe20000300000 */
.L_x_28:
[----:B------:R-:W-:Y:S01]  /*2100*/  UIADD3 UR5, UR5, 0x1, URZ ;  /* 0x0000000105057890 */ /* 0x000fe2000fffe03f */
[C---:B------:R-:W-:Y:S01]  /*2110*/  ISETP.GT.AND P2, PT, R0.reuse, 0x1, PT ;  /* 0x000000010000780c */ /* 0x040fe20003f44270 */
[----:B------:R-:W-:Y:S02]  /*2120*/  VIADD R3, R3, 0x1 ;  /* 0x0000000103037836 */ /* 0x000fe40000000000 */
[----:B------:R-:W-:Y:S01]  /*2130*/  UISETP.NE.AND UP0, UPT, UR5, 0x4, UPT ;  /* 0x000000040500788c */ /* 0x000fe2000bf05270 */
[----:B------:R-:W-:Y:S02]  /*2140*/  VIADD R0, R0, 0xffffffff ;  /* 0xffffffff00007836 */ /* 0x000fe40000000000 */
[C---:B------:R-:W-:Y:S01]  /*2150*/  ISETP.NE.AND P1, PT, R3.reuse, 0x4, PT ;  /* 0x000000040300780c */ /* 0x040fe20003f25270 */
[----:B------:R-:W-:Y:S02]  /*2160*/  USEL UR6, URZ, 0x1, UP0 ;  /* 0x000000013f067887 */ /* 0x000fe40008000000 */
[----:B------:R-:W-:Y:S01]  /*2170*/  USEL UR5, UR5, URZ, UP0 ;  /* 0x0000003f05057287 */ /* 0x000fe20008000000 */
[----:B------:R-:W-:-:S03]  /*2180*/  SEL R3, R3, RZ, P1 ;  /* 0x000000ff03037207 */ /* 0x000fc60000800000 */
[----:B------:R-:W-:Y:S01]  /*2190*/  LOP3.LUT R7, R7, UR6, RZ, 0x3c, !PT ;  /* 0x0000000607077c12 */ /* 0x000fe2000f8e3cff */
[----:B------:R-:W-:Y:S07]  /*21a0*/  @P2 BRA `(.L_x_29) ;  /* 0xfffffff800882947 */ /* 0x000fee000383ffff */
.L_x_22:
[----:B01----:R-:W0:Y:S02]  /*21b0*/  LDC R0, c[0x0][0x28c] ;  /* 0x0000a300ff007b82 */ /* 0x003e240000000800 */
[----:B0-----:R-:W-:-:S13]  /*21c0*/  ISETP.GE.AND P1, PT, R0, 0x1, PT ;  /* 0x000000010000780c */ /* 0x001fda0003f26270 */
[----:B------:R-:W-:Y:S05]  /*21d0*/  @!P1 BRA `(.L_x_30) ;  /* 0x0000000000389947 */ /* 0x000fea0003800000 */
[----:B------:R-:W-:Y:S05]  /*21e0*/  @!P0 BRA `(.L_x_31) ;  /* 0x0000000000048947 */ /* 0x000fea0003800000 */
[----:B------:R-:W-:Y:S01]  /*21f0*/  BPT.TRAP 0x1 ;  /* 0x000000040000795c */ /* 0x000fe20000300000 */
.L_x_31:
[----:B------:R-:W-:-:S13]  /*2200*/  ISETP.NE.AND P0, PT, R68, RZ, PT ;  /* 0x000000ff4400720c */ /* 0x000fda0003f05270 */
[----:B------:R-:W-:-:S05]  /*2210*/  VOTEU.ANY UP0, P0 ;  /* 0x00000000003f7886 */ /* 0x000fca0000000100 */
[----:B------:R-:W-:-:S06]  /*2220*/  @UP0 UIADD3 UR4, UR44, UR42, URZ ;  /* 0x0000002a2c040290 */ /* 0x000fcc000fffe03f */
[----:B------:R-:W-:-:S04]  /*2230*/  IMAD.U32 R0, RZ, RZ, UR4 ;  /* 0x00000004ff007e24 */ /* 0x000fc8000f8e00ff */
[----:B------:R-:W-:-:S05]  /*2240*/  @P0 IMAD.SHL.U32 R0, R0, 0x8, RZ ;  /* 0x0000000800000824 */ /* 0x000fca00078e00ff */
[----:B------:R-:W-:-:S04]  /*2250*/  @P0 LOP3.LUT R0, R0, 0x18, RZ, 0xc0, !PT ;  /* 0x0000001800000812 */ /* 0x000fc800078ec0ff */
[----:B------:R-:W-:-:S04]  /*2260*/  @P0 IADD3 R0, R6, 0x20, R0 ;  /* 0x0000002006000810 */ /* 0x000fc80007ffe000 */
[----:B------:R-:W-:-:S04]  /*2270*/  @P0 PRMT R0, R19, 0x654, R0 ;  /* 0x0000065413000816 */ /* 0x000fc80000000000 */
[----:B------:R0:W-:Y:S01]  /*2280*/  @P0 SYNCS.ARRIVE.TRANS64.RED.A1T0 RZ, [R0+URZ], RZ ;  /* 0x000000ff00ff09a7 */ /* 0x0001e2000810043f */
[----:B------:R-:W-:-:S13]  /*2290*/  ISETP.GT.U32.AND P0, PT, R18, 0x1, PT ;  /* 0x000000011200780c */ /* 0x000fda0003f04070 */
[----:B0-----:R-:W-:Y:S05]  /*22a0*/  @P0 BRA `(.L_x_30) ;  /* 0x0000000000040947 */ /* 0x001fea0003800000 */
[----:B------:R-:W-:Y:S01]  /*22b0*/  BPT.TRAP 0x1 ;  /* 0x000000040000795c */ /* 0x000fe20000300000 */
.L_x_30:
[----:B------:R-:W-:Y:S01]  /*22c0*/  IMAD.SHL.U32 R3, R70, 0x40, RZ ;  /* 0x0000004046037824 */ /* 0x000fe200078e00ff */
[----:B------:R-:W-:Y:S01]  /*22d0*/  ULDC UR6, c[0x0][0x288] ;  /* 0x0000a20000067ab9 */ /* 0x000fe20000000800 */
[----:B------:R-:W-:Y:S01]  /*22e0*/  SHF.R.S32.HI R15, RZ, 0x1f, R67 ;  /* 0x0000001fff0f7819 */ /* 0x000fe20000011443 */
[----:B------:R-:W-:Y:S01]  /*22f0*/  IMAD.SHL.U32 R7, R71, 0x80, RZ ;  /* 0x0000008047077824 */ /* 0x000fe200078e00ff */
[----:B------:R-:W-:Y:S01]  /*2300*/  ULDC.64 UR4, c[0x0][0x5d0] ;  /* 0x0001740000047ab9 */ /* 0x000fe20000000a00 */
[----:B------:R-:W-:Y:S01]  /*2310*/  LOP3.LUT R10, R3, 0x6, R62, 0xf8, !PT ;  /* 0x00000006030a7812 */ /* 0x000fe200078ef83e */
[----:B------:R-:W-:Y:S01]  /*2320*/  IMAD.WIDE R70, R71, 0x80, R22 ;  /* 0x0000008047467825 */ /* 0x000fe200078e0216 */
[----:B------:R-:W-:Y:S01]  /*2330*/  ISETP.GE.AND P0, PT, R3, UR6, PT ;  /* 0x0000000603007c0c */ /* 0x000fe2000bf06270 */
[----:B------:R-:W-:Y:S01]  /*2340*/  ULDC UR6, c[0x0][0x284] ;  /* 0x0000a10000067ab9 */ /* 0x000fe20000000800 */
[----:B------:R-:W-:Y:S01]  /*2350*/  SHF.R.S32.HI R11, RZ, 0x1f, R10 ;  /* 0x0000001fff0b7819 */ /* 0x000fe2000001140a */
[----:B------:R-:W-:Y:S01]  /*2360*/  IMAD R0, R15, UR4, RZ ;  /* 0x000000040f007c24 */ /* 0x000fe2000f8e02ff */
[----:B------:R-:W-:-:S03]  /*2370*/  ISETP.GE.OR P0, PT, R7, UR6, P0 ;  /* 0x0000000607007c0c */ /* 0x000fc60008706670 */
[C---:B------:R-:W-:Y:S02]  /*2380*/  IMAD R9, R67.reuse, UR5, R0 ;  /* 0x0000000543097c24 */ /* 0x040fe4000f8e0200 */
[----:B------:R-:W-:Y:S01]  /*2390*/  IMAD.WIDE.U32 R4, R67, UR4, R10 ;  /* 0x0000000443047c25 */ /* 0x000fe2000f8e000a */
[----:B------:R-:W-:-:S03]  /*23a0*/  ULDC.64 UR4, c[0x0][0x5c8] ;  /* 0x0001720000047ab9 */ /* 0x000fc60000000a00 */
[----:B------:R-:W-:Y:S02]  /*23b0*/  IMAD R13, R71, UR4, RZ ;  /* 0x00000004470d7c24 */ /* 0x000fe4000f8e02ff */
[----:B------:R-:W-:Y:S02]  /*23c0*/  IMAD.IADD R5, R5, 0x1, R9 ;  /* 0x0000000105057824 */ /* 0x000fe400078e0209 */
[C---:B------:R-:W-:Y:S02]  /*23d0*/  IMAD R13, R70.reuse, UR5, R13 ;  /* 0x00000005460d7c24 */ /* 0x040fe4000f8e020d */
[----:B------:R-:W-:-:S04]  /*23e0*/  IMAD.WIDE.U32 R72, R70, UR4, R4 ;  /* 0x0000000446487c25 */ /* 0x000fc8000f8e0004 */
[----:B------:R-:W-:Y:S01]  /*23f0*/  IMAD.MOV.U32 R0, RZ, RZ, -0x1 ;  /* 0xffffffffff007424 */ /* 0x000fe200078e00ff */
[----:B------:R-:W-:Y:S06]  /*2400*/  @P0 BRA `(.L_x_32) ;  /* 0x0000002000840947 */ /* 0x000fec0003800000 */
[----:B-----5:R-:W-:Y:S01]  /*2410*/  FSETP.NEU.AND P1, PT, R57, RZ, PT ;  /* 0x000000ff3900720b */ /* 0x020fe20003f2d000 */
[----:B------:R-:W-:Y:S01]  /*2420*/  IMAD.IADD R4, R61, 0x1, -R3 ;  /* 0x000000013d047824 */ /* 0x000fe200078e0a03 */
[----:B------:R-:W-:Y:S01]  /*2430*/  BSSY B0, `(.L_x_32) ;  /* 0x000021e000007945 */ /* 0x000fe20003800000 */
[----:B------:R-:W-:Y:S02]  /*2440*/  IMAD.IADD R3, R66, 0x1, -R7 ;  /* 0x0000000142037824 */ /* 0x000fe400078e0a07 */
[----:B------:R-:W-:Y:S01]  /*2450*/  IMAD.IADD R83, R73, 0x1, R13 ;  /* 0x0000000149537824 */ /* 0x000fe200078e020d */
[----:B------:R-:W-:-:S04]  /*2460*/  ISETP.GT.AND P0, PT, R4, RZ, PT ;  /* 0x000000ff0400720c */ /* 0x000fc80003f04270 */
[----:B------:R-:W-:-:S03]  /*2470*/  ISETP.GT.AND P3, PT, R3, RZ, P0 ;  /* 0x000000ff0300720c */ /* 0x000fc60000764270 */
[----:B------:R-:W-:Y:S10]  /*2480*/  @!P1 BRA `(.L_x_33) ;  /* 0x0000001400e89947 */ /* 0x000ff40003800000 */
[----:B------:R-:W0:Y:S01]  /*2490*/  LDC.64 R76, c[0x0][0x5b8] ;  /* 0x00016e00ff4c7b82 */ /* 0x000e220000000a00 */
[----:B------:R-:W-:-:S07]  /*24a0*/  ULDC.64 UR4, c[0x0][0x5c0] ;  /* 0x0001700000047ab9 */ /* 0x000fce0000000a00 */
[----:B------:R-:W1:Y:S08]  /*24b0*/  LDC.64 R78, c[0x0][0x5b0] ;  /* 0x00016c00ff4e7b82 */ /* 0x000e700000000a00 */
[----:B------:R-:W2:Y:S01]  /*24c0*/  LDC.64 R80, c[0x0][0x5a8] ;  /* 0x00016a00ff507b82 */ /* 0x000ea20000000a00 */
[-C--:B0-----:R-:W-:Y:S02]  /*24d0*/  IMAD R6, R15, R76.reuse, RZ ;  /* 0x0000004c0f067224 */ /* 0x081fe400078e02ff */
[----:B------:R-:W-:-:S04]  /*24e0*/  IMAD.WIDE.U32 R74, R67, R76, R10 ;  /* 0x0000004c434a7225 */ /* 0x000fc800078e000a */
[----:B------:R-:W-:Y:S02]  /*24f0*/  IMAD R73, R67, R77, R6 ;  /* 0x0000004d43497224 */ /* 0x000fe400078e0206 */
[-C--:B-1----:R-:W-:Y:S02]  /*2500*/  IMAD R5, R71, R78.reuse, RZ ;  /* 0x0000004e47057224 */ /* 0x082fe400078e02ff */
[----:B------:R-:W-:Y:S02]  /*2510*/  IMAD.IADD R13, R75, 0x1, R73 ;  /* 0x000000014b0d7824 */ /* 0x000fe400078e0249 */
[----:B------:R-:W-:Y:S02]  /*2520*/  IMAD.MOV.U32 R12, RZ, RZ, R74 ;  /* 0x000000ffff0c7224 */ /* 0x000fe400078e004a */
[C---:B------:R-:W-:Y:S02]  /*2530*/  IMAD R77, R70.reuse, R79, R5 ;  /* 0x0000004f464d7224 */ /* 0x040fe400078e0205 */
[----:B------:R-:W-:-:S04]  /*2540*/  IMAD.WIDE.U32 R6, R70, R78, R12 ;  /* 0x0000004e46067225 */ /* 0x000fc800078e000c */
[----:B------:R-:W-:Y:S01]  /*2550*/  IMAD.IADD R5, R7, 0x1, R77 ;  /* 0x0000000107057824 */ /* 0x000fe200078e024d */
[----:B--2---:R-:W-:-:S04]  /*2560*/  LEA R14, P1, R6, R80, 0x1 ;  /* 0x00000050060e7211 */ /* 0x004fc800078208ff */
[----:B------:R-:W-:-:S05]  /*2570*/  LEA.HI.X R15, R6, R81, R5, 0x1, P1 ;  /* 0x00000051060f7211 */ /* 0x000fca00008f0c05 */
[----:B------:R0:W2:Y:S01]  /*2580*/  @P3 LDG.E.LTC128B.U16 R5, desc[UR36][R14.64] ;  /* 0x000000240e053981 */ /* 0x0000a2000c1e1520 */
[----:B------:R-:W-:Y:S01]  /*2590*/  IMAD.WIDE.U32 R6, R70, R78, R10 ;  /* 0x0000004e46067225 */ /* 0x000fe200078e000a */
[----:B------:R-:W-:Y:S03]  /*25a0*/  BSSY B1, `(.L_x_34) ;  /* 0x0000013000017945 */ /* 0x000fe60003800000 */
[----:B------:R-:W-:Y:S02]  /*25b0*/  IMAD.IADD R7, R77, 0x1, R7 ;  /* 0x000000014d077824 */ /* 0x000fe400078e0207 */
[----:B------:R-:W-:Y:S01]  /*25c0*/  IMAD.WIDE.U32 R20, R67, R76, R6 ;  /* 0x0000004c43147225 */ /* 0x000fe200078e0006 */
[----:B0-----:R-:W-:-:S03]  /*25d0*/  SHF.L.U64.HI R15, R78, 0x3, R79 ;  /* 0x000000034e0f7819 */ /* 0x001fc6000001024f */
[----:B------:R-:W-:Y:S01]  /*25e0*/  IMAD.IADD R7, R73, 0x1, R21 ;  /* 0x0000000149077824 */ /* 0x000fe200078e0215 */
[----:B------:R-:W-:Y:S01]  /*25f0*/  LEA R6, P4, R20, R80, 0x1 ;  /* 0x0000005014067211 */ /* 0x000fe200078808ff */
[----:B------:R-:W-:-:S03]  /*2600*/  IMAD.SHL.U32 R14, R78, 0x8, RZ ;  /* 0x000000084e0e7824 */ /* 0x000fc600078e00ff */
[----:B------:R-:W-:Y:S01]  /*2610*/  LEA.HI.X R7, R20, R81, R7, 0x1, P4 ;  /* 0x0000005114077211 */ /* 0x000fe200020f0c07 */
[----:B--2---:R-:W-:-:S05]  /*2620*/  HADD2.F32 R8, -RZ, R5.H0_H0 ;  /* 0x20000005ff087230 */ /* 0x004fca0000004100 */
[----:B------:R-:W-:Y:S01]  /*2630*/  FMUL R9, R8, R57 ;  /* 0x0000003908097220 */ /* 0x000fe20000400000 */
[----:B------:R-:W-:-:S03]  /*2640*/  LEA R8, P1, R72, UR4, 0x1 ;  /* 0x0000000448087c11 */ /* 0x000fc6000f8208ff */
[----:B------:R-:W-:Y:S01]  /*2650*/  FFMA R24, R24, R56, R9 ;  /* 0x0000003818187223 */ /* 0x000fe20000000009 */
[----:B------:R-:W-:Y:S02]  /*2660*/  LEA.HI.X R9, R72, UR5, R83, 0x1, P1 ;  /* 0x0000000548097c11 */ /* 0x000fe400088f0c53 */
[----:B------:R-:W-:Y:S02]  /*2670*/  ISETP.GT.AND P1, PT, R4, 0x1, PT ;  /* 0x000000010400780c */ /* 0x000fe40003f24270 */
[----:B------:R-:W-:Y:S02]  /*2680*/  F2FP.F16.F32.PACK_AB R24, RZ, R24 ;  /* 0x00000018ff18723e */ /* 0x000fe400000000ff */
[----:B------:R-:W-:-:S03]  /*2690*/  ISETP.GT.AND P2, PT, R3, RZ, P1 ;  /* 0x000000ff0300720c */ /* 0x000fc60000f44270 */
[----:B------:R0:W-:Y:S10]  /*26a0*/  @P3 STG.E.U16 desc[UR36][R8.64], R24 ;  /* 0x0000001808003986 */ /* 0x0001f4000c101524 */
[----:B------:R-:W-:Y:S05]  /*26b0*/  @!P2 BRA `(.L_x_35) ;  /* 0x000000000004a947 */ /* 0x000fea0003800000 */
[----:B------:R1:W5:Y:S02]  /*26c0*/  LDG.E.LTC128B.U16 R5, desc[UR36][R6.64+0x2] ;  /* 0x0000022406057981 */ /* 0x000364000c1e1520 */
.L_x_35:
[----:B------:R-:W-:Y:S05]  /*26d0*/  BSYNC B1 ;  /* 0x0000000000017941 */ /* 0x000fea0003800000 */
.L_x_34:
[----:B-----5:R-:W-:Y:S01]  /*26e0*/  HADD2.F32 R12, -RZ, R5.H0_H0 ;  /* 0x20000005ff0c7230 */ /* 0x020fe20000004100 */
[----:B------:R-:W-:Y:S01]  /*26f0*/  ISETP.GT.AND P0, PT, R3, 0x8, P0 ;  /* 0x000000080300780c */ /* 0x000fe20000704270 */
[----:B------:R-:W-:Y:S01]  /*2700*/  IMAD.WIDE.U32 R20, R70, R78, R14 ;  /* 0x0000004e46147225 */ /* 0x000fe200078e000e */
[----:B0-----:R-:W-:-:S03]  /*2710*/  PRMT R24, R5, 0x7610, R24 ;  /* 0x0000761005187816 */ /* 0x001fc60000000018 */
[----:B------:R-:W-:Y:S01]  /*2720*/  FMUL R12, R12, R57 ;  /* 0x000000390c0c7220 */ /* 0x000fe20000400000 */
[----:B------:R-:W-:Y:S01]  /*2730*/  IMAD.IADD R77, R77, 0x1, R21 ;  /* 0x000000014d4d7824 */ /* 0x000fe200078e0215 */
[----:B------:R-:W-:Y:S02]  /*2740*/  IADD3 R74, P3, R74, R20, RZ ;  /* 0x000000144a4a7210 */ /* 0x000fe40007f7e0ff */
[----:B------:R-:W-:-:S03]  /*2750*/  FFMA R12, R25, R56, R12 ;  /* 0x00000038190c7223 */ /* 0x000fc6000000000c */
[----:B------:R-:W-:Y:S01]  /*2760*/  IMAD.X R13, R77, 0x1, R13, P3 ;  /* 0x000000014d0d7824 */ /* 0x000fe200018e060d */
[C---:B------:R-:W-:Y:S02]  /*2770*/  LEA R14, P3, R74.reuse, R80, 0x1 ;  /* 0x000000504a0e7211 */ /* 0x040fe400078608ff */
[----:B------:R-:W-:Y:S02]  /*2780*/  F2FP.F16.F32.PACK_AB R12, RZ, R12 ;  /* 0x0000000cff0c723e */ /* 0x000fe400000000ff */
[----:B------:R-:W-:Y:S02]  /*2790*/  LEA.HI.X R15, R74, R81, R13, 0x1, P3 ;  /* 0x000000514a0f7211 */ /* 0x000fe400018f0c0d */
[----:B------:R-:W-:-:S05]  /*27a0*/  PRMT R21, R12, 0x7610, R21 ;  /* 0x000076100c157816 */ /* 0x000fca0000000015 */
[----:B------:R0:W-:Y:S04]  /*27b0*/  @P2 STG.E.U16 desc[UR36][R8.64+0x2], R21 ;  /* 0x0000021508002986 */ /* 0x0001e8000c101524 */
[----:B------:R-:W2:Y:S01]  /*27c0*/  @P0 LDG.E.LTC128B.U16 R24, desc[UR36][R14.64] ;  /* 0x000000240e180981 */ /* 0x000ea2000c1e1520 */
[----:B------:R-:W-:Y:S01]  /*27d0*/  IADD3 R20, P2, R10, R20, RZ ;  /* 0x000000140a147210 */ /* 0x000fe20007f5e0ff */
[----:B------:R-:W-:Y:S01]  /*27e0*/  BSSY B1, `(.L_x_36) ;  /* 0x0000011000017945 */ /* 0x000fe20003800000 */
[C---:B------:R-:W-:Y:S02]  /*27f0*/  SHF.L.U64.HI R13, R58.reuse, 0x1, R59 ;  /* 0x000000013a0d7819 */ /* 0x040fe4000001023b */
[----:B------:R-:W-:Y:S01]  /*2800*/  ISETP.GT.AND P1, PT, R3, 0x8, P1 ;  /* 0x000000080300780c */ /* 0x000fe20000f24270 */
[----:B0-----:R-:W-:Y:S01]  /*2810*/  IMAD.X R21, R11, 0x1, R77, P2 ;  /* 0x000000010b157824 */ /* 0x001fe200010e064d */
[----:B------:R-:W-:Y:S01]  /*2820*/  LEA R12, P2, R58, R8, 0x1 ;  /* 0x000000083a0c7211 */ /* 0x000fe200078408ff */
[----:B------:R-:W-:-:S04]  /*2830*/  IMAD.WIDE.U32 R20, R67, R76, R20 ;  /* 0x0000004c43147225 */ /* 0x000fc800078e0014 */
[----:B------:R-:W-:Y:S02]  /*2840*/  IMAD.X R13, R13, 0x1, R9, P2 ;  /* 0x000000010d0d7824 */ /* 0x000fe400010e0609 */
[----:B------:R-:W-:Y:S02]  /*2850*/  IMAD.IADD R11, R73, 0x1, R21 ;  /* 0x00000001490b7824 */ /* 0x000fe400078e0215 */
[----:B--2---:R-:W-:-:S05]  /*2860*/  HADD2.F32 R10, -RZ, R24.H0_H0 ;  /* 0x20000018ff0a7230 */ /* 0x004fca0000004100 */
[----:B------:R-:W-:Y:S01]  /*2870*/  FMUL R5, R10, R57 ;  /* 0x000000390a057220 */ /* 0x000fe20000400000 */
[----:B------:R-:W-:-:S03]  /*2880*/  LEA R10, P3, R20, R80, 0x1 ;  /* 0x00000050140a7211 */ /* 0x000fc600078608ff */
[----:B------:R-:W-:Y:S01]  /*2890*/  FFMA R5, R26, R56, R5 ;  /* 0x000000381a057223 */ /* 0x000fe20000000005 */
[----:B------:R-:W-:-:S04]  /*28a0*/  LEA.HI.X R11, R20, R81, R11, 0x1, P3 ;  /* 0x00000051140b7211 */ /* 0x000fc800018f0c0b */
[----:B------:R-:W-:-:S05]  /*28b0*/  F2FP.F16.F32.PACK_AB R5, RZ, R5 ;  /* 0x00000005ff05723e */ /* 0x000fca00000000ff */
[----:B------:R0:W-:Y:S01]  /*28c0*/  @P0 STG.E.U16 desc[UR36][R12.64], R5 ;  /* 0x000000050c000986 */ /* 0x0001e2000c101524 */
[----:B------:R-:W-:Y:S05]  /*28d0*/  @!P1 BRA `(.L_x_37) ;  /* 0x0000000000049947 */ /* 0x000fea0003800000 */
[----:B------:R2:W5:Y:S02]  /*28e0*/  LDG.E.LTC128B.U16 R24, desc[UR36][R10.64+0x2] ;  /* 0x000002240a187981 */ /* 0x000564000c1e1520 */
.L_x_37:
[----:B------:R-:W-:Y:S05]  /*28f0*/  BSYNC B1 ;  /* 0x0000000000017941 */ /* 0x000fea0003800000 */
.L_x_36:
[----:B-----5:R-:W-:Y:S01]  /*2900*/  HADD2.F32 R14, -RZ, R24.H0_H0 ;  /* 0x20000018ff0e7230 */ /* 0x020fe20000004100 */
[----:B------:R-:W-:Y:S01]  /*2910*/  ISETP.GT.AND P0, PT, R4, 0x8, PT ;  /* 0x000000080400780c */ /* 0x000fe20003f04270 */
[----:B------:R-:W-:Y:S03]  /*2920*/  BSSY B1, `(.L_x_38) ;  /* 0x0000008000017945 */ /* 0x000fe60003800000 */
[----:B------:R-:W-:Y:S01]  /*2930*/  FMUL R14, R14, R57 ;  /* 0x000000390e0e7220 */ /* 0x000fe20000400000 */
[----:B------:R-:W-:-:S03]  /*2940*/  ISETP.GT.AND P2, PT, R3, RZ, P0 ;  /* 0x000000ff0300720c */ /* 0x000fc60000744270 */
[----:B------:R-:W-:-:S05]  /*2950*/  FFMA R14, R27, R56, R14 ;  /* 0x000000381b0e7223 */ /* 0x000fca000000000e */
[----:B------:R-:W-:-:S05]  /*2960*/  F2FP.F16.F32.PACK_AB R14, RZ, R14 ;  /* 0x0000000eff0e723e */ /* 0x000fca00000000ff */
[----:B------:R3:W-:Y:S01]  /*2970*/  @P1 STG.E.U16 desc[UR36][R12.64+0x2], R14 ;  /* 0x0000020e0c001986 */ /* 0x0007e2000c101524 */
[----:B------:R-:W-:Y:S05]  /*2980*/  @!P2 BRA `(.L_x_39) ;  /* 0x000000000004a947 */ /* 0x000fea0003800000 */
[----:B------:R4:W5:Y:S02]  /*2990*/  LDG.E.LTC128B.U16 R24, desc[UR36][R6.64+0x10] ;  /* 0x0000102406187981 */ /* 0x000964000c1e1520 */
.L_x_39:
[----:B------:R-:W-:Y:S05]  /*29a0*/  BSYNC B1 ;  /* 0x0000000000017941 */ /* 0x000fea0003800000 */
.L_x_38:
[----:B---3-5:R-:W-:Y:S01]  /*29b0*/  HADD2.F32 R14, -RZ, R24.H0_H0 ;  /* 0x20000018ff0e7230 */ /* 0x028fe20000004100 */
[----:B------:R-:W-:Y:S01]  /*29c0*/  ISETP.GT.AND P1, PT, R4, 0x9, PT ;  /* 0x000000090400780c */ /* 0x000fe20003f24270 */
[----:B------:R-:W-:Y:S03]  /*29d0*/  BSSY B1, `(.L_x_40) ;  /* 0x0000008000017945 */ /* 0x000fe60003800000 */
[----:B0-----:R-:W-:Y:S01]  /*29e0*/  FMUL R5, R14, R57 ;  /* 0x000000390e057220 */ /* 0x001fe20000400000 */
[----:B------:R-:W-:-:S03]  /*29f0*/  ISETP.GT.AND P3, PT, R3, RZ, P1 ;  /* 0x000000ff0300720c */ /* 0x000fc60000f64270 */
[----:B------:R-:W-:-:S05]  /*2a00*/  FFMA R5, R28, R56, R5 ;  /* 0x000000381c057223 */ /* 0x000fca0000000005 */
[----:B------:R-:W-:-:S05]  /*2a10*/  F2FP.F16.F32.PACK_AB R5, RZ, R5 ;  /* 0x00000005ff05723e */ /* 0x000fca00000000ff */
[----:B------:R0:W-:Y:S01]  /*2a20*/  @P2 STG.E.U16 desc[UR36][R8.64+0x10], R5 ;  /* 0x0000100508002986 */ /* 0x0001e2000c101524 */
[----:B------:R-:W-:Y:S05]  /*2a30*/  @!P3 BRA `(.L_x_41) ;  /* 0x000000000004b947 */ /* 0x000fea0003800000 */
[----:B------:R3:W5:Y:S02]  /*2a40*/  LDG.E.LTC128B.U16 R24, desc[UR36][R6.64+0x12] ;  /* 0x0000122406187981 */ /* 0x000764000c1e1520 */
.L_x_41:
[----:B------:R-:W-:Y:S05]  /*2a50*/  BSYNC B1 ;  /* 0x0000000000017941 */ /* 0x000fea0003800000 */
.L_x_40:
[----:B-----5:R-:W-:Y:S01]  /*2a60*/  HADD2.F32 R14, -RZ, R24.H0_H0 ;  /* 0x20000018ff0e7230 */ /* 0x020fe20000004100 */
[----:B------:R-:W-:Y:S01]  /*2a70*/  ISETP.GT.AND P0, PT, R3, 0x8, P0 ;  /* 0x000000080300780c */ /* 0x000fe20000704270 */
[----:B------:R-:W-:Y:S03]  /*2a80*/  BSSY B1, `(.L_x_42) ;  /* 0x0000007000017945 */ /* 0x000fe60003800000 */
[----:B------:R-:W-:-:S04]  /*2a90*/  FMUL R14, R14, R57 ;  /* 0x000000390e0e7220 */ /* 0x000fc80000400000 */
[----:B------:R-:W-:-:S05]  /*2aa0*/  FFMA R14, R29, R56, R14 ;  /* 0x000000381d0e7223 */ /* 0x000fca000000000e */
[----:B------:R-:W-:-:S05]  /*2ab0*/  F2FP.F16.F32.PACK_AB R14, RZ, R14 ;  /* 0x0000000eff0e723e */ /* 0x000fca00000000ff */
[----:B------:R0:W-:Y:S01]  /*2ac0*/  @P3 STG.E.U16 desc[UR36][R8.64+0x12], R14 ;  /* 0x0000120e08003986 */ /* 0x0001e2000c101524 */
[----:B------:R-:W-:Y:S05]  /*2ad0*/  @!P0 BRA `(.L_x_43) ;  /* 0x0000000000048947 */ /* 0x000fea0003800000 */
[----:B------:R0:W5:Y:S02]  /*2ae0*/  LDG.E.LTC128B.U16 R24, desc[UR36][R10.64+0x10] ;  /* 0x000010240a187981 */ /* 0x000164000c1e1520 */
.L_x_43:
[----:B------:R-:W-:Y:S05]  /*2af0*/  BSYNC B1 ;  /* 0x0000000000017941 */ /* 0x000fea0003800000 */
.L_x_42:
[----:B0----5:R-:W-:Y:S01]  /*2b00*/  HADD2.F32 R14, -RZ, R24.H0_H0 ;  /* 0x20000018ff0e7230 */ /* 0x021fe20000004100 */
        /* <DEDUP_REMOVED lines=8> */
.L_x_45:
[----:B------:R-:W-:Y:S05]  /*2b90*/  BSYNC B1 ;  /* 0x0000000000017941 */ /* 0x000fea0003800000 */
.L_x_44:
        /* <DEDUP_REMOVED lines=10> */
.L_x_47:
[----:B------:R-:W-:Y:S05]  /*2c40*/  BSYNC B1 ;  /* 0x0000000000017941 */ /* 0x000fea0003800000 */
.L_x_46:
[----:B0----5:R-:W-:Y:S01]  /*2c50*/  HADD2.F32 R14, -RZ, R24.H0_H0 ;  /* 0x20000018ff0e7230 */ /* 0x021fe20000004100 */
        /* <DEDUP_REMOVED lines=9> */
.L_x_49:
[----:B------:R-:W-:Y:S05]  /*2cf0*/  BSYNC B1 ;  /* 0x0000000000017941 */ /* 0x000fea0003800000 */
.L_x_48:
        /* <DEDUP_REMOVED lines=9> */
.L_x_51:
[----:B------:R-:W-:Y:S05]  /*2d90*/  BSYNC B1 ;  /* 0x0000000000017941 */ /* 0x000fea0003800000 */
.L_x_50:
        /* <DEDUP_REMOVED lines=9> */
.L_x_53:
[----:B------:R-:W-:Y:S05]  /*2e30*/  BSYNC B1 ;  /* 0x0000000000017941 */ /* 0x000fea0003800000 */
.L_x_52:
        /* <DEDUP_REMOVED lines=10> */
.L_x_55:
[----:B------:R-:W-:Y:S05]  /*2ee0*/  BSYNC B1 ;  /* 0x0000000000017941 */ /* 0x000fea0003800000 */
.L_x_54:
        /* <DEDUP_REMOVED lines=10> */
.L_x_57:
[----:B------:R-:W-:Y:S05]  /*2f90*/  BSYNC B1 ;  /* 0x0000000000017941 */ /* 0x000fea0003800000 */
.L_x_56:
        /* <DEDUP_REMOVED lines=9> */
.L_x_59:
[----:B------:R-:W-:Y:S05]  /*3030*/  BSYNC B1 ;  /* 0x0000000000017941 */ /* 0x000fea0003800000 */
.L_x_58:
        /* <DEDUP_REMOVED lines=9> */
.L_x_61:
[----:B------:R-:W-:Y:S05]  /*30d0*/  BSYNC B1 ;  /* 0x0000000000017941 */ /* 0x000fea0003800000 */
.L_x_60:
        /* <DEDUP_REMOVED lines=10> */
.L_x_63:
[----:B------:R-:W-:Y:S05]  /*3180*/  BSYNC B1 ;  /* 0x0000000000017941 */ /* 0x000fea0003800000 */
.L_x_62:
        /* <DEDUP_REMOVED lines=10> */
.L_x_65:
[----:B------:R-:W-:Y:S05]  /*3230*/  BSYNC B1 ;  /* 0x0000000000017941 */ /* 0x000fea0003800000 */
.L_x_64:
        /* <DEDUP_REMOVED lines=9> */
.L_x_67:
[----:B------:R-:W-:Y:S05]  /*32d0*/  BSYNC B1 ;  /* 0x0000000000017941 */ /* 0x000fea0003800000 */
.L_x_66:
        /* <DEDUP_REMOVED lines=9> */
.L_x_69:
[----:B------:R-:W-:Y:S05]  /*3370*/  BSYNC B1 ;  /* 0x0000000000017941 */ /* 0x000fea0003800000 */
.L_x_68:
        /* <DEDUP_REMOVED lines=10> */
.L_x_71:
[----:B------:R-:W-:Y:S05]  /*3420*/  BSYNC B1 ;  /* 0x0000000000017941 */ /* 0x000fea0003800000 */
.L_x_70:
        /* <DEDUP_REMOVED lines=10> */
.L_x_73:
[----:B------:R-:W-:Y:S05]  /*34d0*/  BSYNC B1 ;  /* 0x0000000000017941 */ /* 0x000fea0003800000 */
.L_x_72:
        /* <DEDUP_REMOVED lines=9> */
.L_x_75:
[----:B------:R-:W-:Y:S05]  /*3570*/  BSYNC B1 ;  /* 0x0000000000017941 */ /* 0x000fea0003800000 */
.L_x_74:
        /* <DEDUP_REMOVED lines=9> */
.L_x_77:
[----:B------:R-:W-:Y:S05]  /*3610*/  BSYNC B1 ;  /* 0x0000000000017941 */ /* 0x000fea0003800000 */
.L_x_76:
        /* <DEDUP_REMOVED lines=10> */
.L_x_79:
[----:B------:R-:W-:Y:S05]  /*36c0*/  BSYNC B1 ;  /* 0x0000000000017941 */ /* 0x000fea0003800000 */
.L_x_78:
        /* <DEDUP_REMOVED lines=10> */
.L_x_81:
[----:B------:R-:W-:Y:S05]  /*3770*/  BSYNC B1 ;  /* 0x0000000000017941 */ /* 0x000fea0003800000 */
.L_x_80:
        /* <DEDUP_REMOVED lines=9> */
.L_x_83:
[----:B------:R-:W-:Y:S05]  /*3810*/  BSYNC B1 ;  /* 0x0000000000017941 */ /* 0x000fea0003800000 */
.L_x_82:
        /* <DEDUP_REMOVED lines=9> */
.L_x_85:
[----:B------:R-:W-:Y:S05]  /*38b0*/  BSYNC B1 ;  /* 0x0000000000017941 */ /* 0x000fea0003800000 */
.L_x_84:
        /* <DEDUP_REMOVED lines=10> */
.L_x_87:
[----:B------:R-:W-:Y:S05]  /*3960*/  BSYNC B1 ;  /* 0x0000000000017941 */ /* 0x000fea0003800000 */
.L_x_86:
[----:B0----5:R-:W-:Y:S01]  /*3970*/  HADD2.F32 R14, -RZ, R24.H0_H0 ;  /* 0x20000018ff0e7230 */ /* 0x021fe20000004100 */
[----:B------:R-:W-:Y:S01]  /*3980*/  ISETP.GT.AND P1, PT, R4, 0x39, PT ;  /* 0x000000390400780c */ /* 0x000fe20003f24270 */
[----:B------:R-:W-:Y:S01]  /*3990*/  @P2 IMAD.MOV.U32 R4, RZ, RZ, R8 ;  /* 0x000000ffff042224 */ /* 0x000fe200078e0008 */
[----:B------:R-:W-:Y:S02]  /*39a0*/  BSSY B1, `(.L_x_88) ;  /* 0x000000a000017945 */ /* 0x000fe40003800000 */
[----:B------:R-:W-:Y:S01]  /*39b0*/  FMUL R5, R14, R57 ;  /* 0x000000390e057220 */ /* 0x000fe20000400000 */
[----:B------:R-:W-:-:S03]  /*39c0*/  ISETP.GT.AND P3, PT, R3, RZ, P1 ;  /* 0x000000ff0300720c */ /* 0x000fc60000f64270 */
[----:B------:R-:W-:-:S05]  /*39d0*/  FFMA R5, R52, R56, R5 ;  /* 0x0000003834057223 */ /* 0x000fca0000000005 */
[----:B------:R-:W-:-:S04]  /*39e0*/  F2FP.F16.F32.PACK_AB R5, RZ, R5 ;  /* 0x00000005ff05723e */ /* 0x000fc800000000ff */
[----:B------:R-:W-:Y:S01]  /*39f0*/  PRMT R14, R5, 0x7610, R14 ;  /* 0x00007610050e7816 */ /* 0x000fe2000000000e */
[----:B------:R-:W-:-:S05]  /*3a00*/  @P2 IMAD.MOV.U32 R5, RZ, RZ, R9 ;  /* 0x000000ffff052224 */ /* 0x000fca00078e0009 */
[----:B------:R0:W-:Y:S01]  /*3a10*/  @P2 STG.E.U16 desc[UR36][R4.64+0x70], R14 ;  /* 0x0000700e04002986 */ /* 0x0001e2000c101524 */
[----:B------:R-:W-:Y:S05]  /*3a20*/  @!P3 BRA `(.L_x_89) ;  /* 0x000000000004b947 */ /* 0x000fea0003800000 */
[----:B------:R0:W5:Y:S02]  /*3a30*/  LDG.E.LTC128B.U16 R24, desc[UR36][R6.64+0x72] ;  /* 0x0000722406187981 */ /* 0x000164000c1e1520 */
.L_x_89:
[----:B------:R-:W-:Y:S05]  /*3a40*/  BSYNC B1 ;  /* 0x0000000000017941 */ /* 0x000fea0003800000 */
.L_x_88:
        /* <DEDUP_REMOVED lines=9> */
.L_x_91:
[----:B------:R-:W-:Y:S05]  /*3ae0*/  BSYNC B1 ;  /* 0x0000000000017941 */ /* 0x000fea0003800000 */
.L_x_90:
[----:B0----5:R-:W-:Y:S01]  /*3af0*/  HADD2.F32 R4, -RZ, R24.H0_H0 ;  /* 0x20000018ff047230 */ /* 0x021fe20000004100 */
[----:B------:R-:W-:Y:S01]  /*3b00*/  ISETP.GT.AND P1, PT, R3, 0x8, P1 ;  /* 0x000000080300780c */ /* 0x000fe20000f24270 */
[----:B------:R-:W-:Y:S03]  /*3b10*/  BSSY B1, `(.L_x_92) ;  /* 0x000000a000017945 */ /* 0x000fe60003800000 */
[----:B------:R-:W-:Y:S01]  /*3b20*/  FMUL R5, R4, R57 ;  /* 0x0000003904057220 */ /* 0x000fe20000400000 */
[----:B------:R-:W-:-:S03]  /*3b30*/  @P0 IMAD.MOV.U32 R4, RZ, RZ, R12 ;  /* 0x000000ffff040224 */ /* 0x000fc600078e000c */
[----:B------:R-:W-:-:S05]  /*3b40*/  FFMA R5, R54, R56, R5 ;  /* 0x0000003836057223 */ /* 0x000fca0000000005 */
[----:B------:R-:W-:-:S04]  /*3b50*/  F2FP.F16.F32.PACK_AB R5, RZ, R5 ;  /* 0x00000005ff05723e */ /* 0x000fc800000000ff */
[----:B-1-34-:R-:W-:Y:S01]  /*3b60*/  PRMT R6, R5, 0x7610, R6 ;  /* 0x0000761005067816 */ /* 0x01afe20000000006 */
[----:B------:R-:W-:-:S05]  /*3b70*/  @P0 IMAD.MOV.U32 R5, RZ, RZ, R13 ;  /* 0x000000ffff050224 */ /* 0x000fca00078e000d */
[----:B------:R0:W-:Y:S01]  /*3b80*/  @P0 STG.E.U16 desc[UR36][R4.64+0x70], R6 ;  /* 0x0000700604000986 */ /* 0x0001e2000c101524 */
[----:B------:R-:W-:Y:S05]  /*3b90*/  @!P1 BRA `(.L_x_93) ;  /* 0x0000000000049947 */ /* 0x000fea0003800000 */
[----:B------:R1:W5:Y:S02]  /*3ba0*/  LDG.E.LTC128B.U16 R24, desc[UR36][R10.64+0x72] ;  /* 0x000072240a187981 */ /* 0x000364000c1e1520 */
.L_x_93:
[----:B------:R-:W-:Y:S05]  /*3bb0*/  BSYNC B1 ;  /* 0x0000000000017941 */ /* 0x000fea0003800000 */
.L_x_92:
[----:B------:R-:W-:Y:S05]  /*3bc0*/  @!P1 BRA `(.L_x_94) ;  /* 0x0000000800909947 */ /* 0x000fea0003800000 */
[----:B-----5:R-:W-:-:S05]  /*3bd0*/  HADD2.F32 R24, -RZ, R24.H0_H0 ;  /* 0x20000018ff187230 */ /* 0x020fca0000004100 */
[----:B------:R-:W-:-:S04]  /*3be0*/  FMUL R24, R24, R57 ;  /* 0x0000003918187220 */ /* 0x000fc80000400000 */
[----:B------:R-:W-:-:S05]  /*3bf0*/  FFMA R24, R55, R56, R24 ;  /* 0x0000003837187223 */ /* 0x000fca0000000018 */
[----:B------:R-:W-:-:S05]  /*3c00*/  F2FP.F16.F32.PACK_AB R24, RZ, R24 ;  /* 0x00000018ff18723e */ /* 0x000fca00000000ff */
[----:B------:R3:W-:Y:S01]  /*3c10*/  STG.E.U16 desc[UR36][R12.64+0x72], R24 ;  /* 0x000072180c007986 */ /* 0x0007e2000c101524 */
[----:B------:R-:W-:Y:S05]  /*3c20*/  BRA `(.L_x_94) ;  /* 0x0000000800787947 */ /* 0x000fea0003800000 */
.L_x_33:
[----:B------:R-:W-:Y:S01]  /*3c30*/  ISETP.GT.AND P2, PT, R4, 0x1, PT ;  /* 0x000000010400780c */ /* 0x000fe20003f44270 */
[----:B------:R-:W-:Y:S01]  /*3c40*/  ULDC.64 UR4, c[0x0][0x5c0] ;  /* 0x0001700000047ab9 */ /* 0x000fe20000000a00 */
[-C--:B------:R-:W-:Y:S01]  /*3c50*/  FMUL R24, R24, R56.reuse ;  /* 0x0000003818187220 */ /* 0x080fe20000400000 */
[-C--:B------:R-:W-:Y:S01]  /*3c60*/  FMUL R25, R25, R56.reuse ;  /* 0x0000003819197220 */ /* 0x080fe20000400000 */
[----:B------:R-:W-:Y:S01]  /*3c70*/  ISETP.GT.AND P1, PT, R3, RZ, P2 ;  /* 0x000000ff0300720c */ /* 0x000fe20001724270 */
[-C--:B------:R-:W-:Y:S01]  /*3c80*/  FMUL R26, R26, R56.reuse ;  /* 0x000000381a1a7220 */ /* 0x080fe20000400000 */
[----:B------:R-:W-:Y:S01]  /*3c90*/  LEA R6, P4, R72, UR4, 0x1 ;  /* 0x0000000448067c11 */ /* 0x000fe2000f8808ff */
[----:B------:R-:W-:Y:S01]  /*3ca0*/  FMUL R27, R27, R56 ;  /* 0x000000381b1b7220 */ /* 0x000fe20000400000 */
[----:B------:R-:W-:Y:S01]  /*3cb0*/  F2FP.F16.F32.PACK_AB R24, RZ, R24 ;  /* 0x00000018ff18723e */ /* 0x000fe200000000ff */
[-C--:B------:R-:W-:Y:S01]  /*3cc0*/  FMUL R28, R28, R56.reuse ;  /* 0x000000381c1c7220 */ /* 0x080fe20000400000 */
[----:B------:R-:W-:Y:S01]  /*3cd0*/  LEA.HI.X R7, R72, UR5, R83, 0x1, P4 ;  /* 0x0000000548077c11 */ /* 0x000fe2000a0f0c53 */
[-C--:B------:R-:W-:Y:S01]  /*3ce0*/  FMUL R29, R29, R56.reuse ;  /* 0x000000381d1d7220 */ /* 0x080fe20000400000 */
[----:B------:R-:W-:Y:S01]  /*3cf0*/  F2FP.F16.F32.PACK_AB R25, RZ, R25 ;  /* 0x00000019ff19723e */ /* 0x000fe200000000ff */
[-C--:B------:R-:W-:Y:S01]  /*3d00*/  FMUL R30, R30, R56.reuse ;  /* 0x000000381e1e7220 */ /* 0x080fe20000400000 */
[----:B------:R-:W-:Y:S01]  /*3d10*/  ISETP.GT.AND P2, PT, R3, 0x8, P2 ;  /* 0x000000080300780c */ /* 0x000fe20001744270 */
[----:B------:R-:W-:Y:S01]  /*3d20*/  @P3 STG.E.U16 desc[UR36][R6.64], R24 ;  /* 0x0000001806003986 */ /* 0x000fe2000c101524 */
[C---:B------:R-:W-:Y:S01]  /*3d30*/  SHF.L.U64.HI R5, R58.reuse, 0x1, R59 ;  /* 0x000000013a057819 */ /* 0x040fe2000001023b */
[----:B------:R-:W-:Y:S01]  /*3d40*/  FMUL R31, R31, R56 ;  /* 0x000000381f1f7220 */ /* 0x000fe20000400000 */
[----:B------:R-:W-:Y:S01]  /*3d50*/  LEA R8, P3, R58, R6, 0x1 ;  /* 0x000000063a087211 */ /* 0x000fe200078608ff */
[----:B------:R-:W-:Y:S01]  /*3d60*/  @P1 STG.E.U16 desc[UR36][R6.64+0x2], R25 ;  /* 0x0000021906001986 */ /* 0x000fe2000c101524 */
[----:B------:R-:W-:Y:S01]  /*3d70*/  ISETP.GT.AND P1, PT, R3, 0x8, P0 ;  /* 0x000000080300780c */ /* 0x000fe20000724270 */
[----:B------:R-:W-:Y:S01]  /*3d80*/  FMUL R32, R32, R56 ;  /* 0x0000003820207220 */ /* 0x000fe20000400000 */
[----:B------:R-:W-:Y:S01]  /*3d90*/  F2FP.F16.F32.PACK_AB R26, RZ, R26 ;  /* 0x0000001aff1a723e */ /* 0x000fe200000000ff */
[----:B------:R-:W-:Y:S01]  /*3da0*/  IMAD.X R9, R5, 0x1, R7, P3 ;  /* 0x0000000105097824 */ /* 0x000fe200018e0607 */
[----:B------:R-:W-:Y:S01]  /*3db0*/  F2FP.F16.F32.PACK_AB R27, RZ, R27 ;  /* 0x0000001bff1b723e */ /* 0x000fe200000000ff */
[-C--:B------:R-:W-:Y:S01]  /*3dc0*/  FMUL R33, R33, R56.reuse ;  /* 0x0000003821217220 */ /* 0x080fe20000400000 */
[----:B------:R-:W-:Y:S01]  /*3dd0*/  ISETP.GT.AND P0, PT, R4, 0x8, PT ;  /* 0x000000080400780c */ /* 0x000fe20003f04270 */
[----:B------:R-:W-:Y:S01]  /*3de0*/  FMUL R34, R34, R56 ;  /* 0x0000003822227220 */ /* 0x000fe20000400000 */
[----:B------:R-:W-:Y:S01]  /*3df0*/  F2FP.F16.F32.PACK_AB R28, RZ, R28 ;  /* 0x0000001cff1c723e */ /* 0x000fe200000000ff */
[-C--:B------:R-:W-:Y:S01]  /*3e00*/  FMUL R35, R35, R56.reuse ;  /* 0x0000003823237220 */ /* 0x080fe20000400000 */
[C---:B------:R-:W-:Y:S01]  /*3e10*/  ISETP.GT.AND P4, PT, R3.reuse, RZ, P0 ;  /* 0x000000ff0300720c */ /* 0x040fe20000784270 */
[-C--:B------:R-:W-:Y:S01]  /*3e20*/  FMUL R36, R36, R56.reuse ;  /* 0x0000003824247220 */ /* 0x080fe20000400000 */
[----:B------:R-:W-:Y:S01]  /*3e30*/  F2FP.F16.F32.PACK_AB R29, RZ, R29 ;  /* 0x0000001dff1d723e */ /* 0x000fe200000000ff */
[----:B------:R-:W-:Y:S01]  /*3e40*/  @P1 STG.E.U16 desc[UR36][R8.64], R26 ;  /* 0x0000001a08001986 */ /* 0x000fe2000c101524 */
[----:B------:R-:W-:Y:S01]  /*3e50*/  ISETP.GT.AND P1, PT, R3, 0x8, P0 ;  /* 0x000000080300780c */ /* 0x000fe20000724270 */
[-C--:B------:R-:W-:Y:S01]  /*3e60*/  FMUL R37, R37, R56.reuse ;  /* 0x0000003825257220 */ /* 0x080fe20000400000 */
[C---:B------:R-:W-:Y:S01]  /*3e70*/  ISETP.GT.AND P0, PT, R4.reuse, 0x10, PT ;  /* 0x000000100400780c */ /* 0x040fe20003f04270 */
[----:B------:R-:W-:Y:S01]  /*3e80*/  @P2 STG.E.U16 desc[UR36][R8.64+0x2], R27 ;  /* 0x0000021b08002986 */ /* 0x000fe2000c101524 */
[----:B------:R-:W-:Y:S01]  /*3e90*/  ISETP.GT.AND P2, PT, R4, 0x9, PT ;  /* 0x000000090400780c */ /* 0x000fe20003f44270 */
[----:B------:R-:W-:Y:S01]  /*3ea0*/  FMUL R38, R38, R56 ;  /* 0x0000003826267220 */ /* 0x000fe20000400000 */
[----:B------:R-:W-:Y:S01]  /*3eb0*/  F2FP.F16.F32.PACK_AB R30, RZ, R30 ;  /* 0x0000001eff1e723e */ /* 0x000fe200000000ff */
[-C--:B------:R-:W-:Y:S01]  /*3ec0*/  FMUL R39, R39, R56.reuse ;  /* 0x0000003827277220 */ /* 0x080fe20000400000 */
[C---:B------:R-:W-:Y:S01]  /*3ed0*/  ISETP.GT.AND P3, PT, R3.reuse, RZ, P2 ;  /* 0x000000ff0300720c */ /* 0x040fe20001764270 */
[----:B------:R-:W-:Y:S01]  /*3ee0*/  @P4 STG.E.U16 desc[UR36][R6.64+0x10], R28 ;  /* 0x0000101c06004986 */ /* 0x000fe2000c101524 */
[----:B------:R-:W-:Y:S01]  /*3ef0*/  ISETP.GT.AND P2, PT, R3, 0x8, P2 ;  /* 0x000000080300780c */ /* 0x000fe20001744270 */
[-C--:B------:R-:W-:Y:S01]  /*3f00*/  FMUL R40, R40, R56.reuse ;  /* 0x0000003828287220 */ /* 0x080fe20000400000 */
[----:B------:R-:W-:Y:S01]  /*3f10*/  F2FP.F16.F32.PACK_AB R31, RZ, R31 ;  /* 0x0000001fff1f723e */ /* 0x000fe200000000ff */
[-C--:B------:R-:W-:Y:S01]  /*3f20*/  FMUL R41, R41, R56.reuse ;  /* 0x0000003829297220 */ /* 0x080fe20000400000 */
[----:B------:R-:W-:Y:S01]  /*3f30*/  ISETP.GT.AND P4, PT, R3, RZ, P0 ;  /* 0x000000ff0300720c */ /* 0x000fe20000784270 */
[----:B------:R-:W-:Y:S01]  /*3f40*/  FMUL R42, R42, R56 ;  /* 0x000000382a2a7220 */ /* 0x000fe20000400000 */
[----:B------:R-:W-:Y:S01]  /*3f50*/  F2FP.F16.F32.PACK_AB R32, RZ, R32 ;  /* 0x00000020ff20723e */ /* 0x000fe200000000ff */
[-C--:B------:R-:W-:Y:S01]  /*3f60*/  FMUL R43, R43, R56.reuse ;  /* 0x000000382b2b7220 */ /* 0x080fe20000400000 */
[----:B------:R-:W-:Y:S01]  /*3f70*/  F2FP.F16.F32.PACK_AB R33, RZ, R33 ;  /* 0x00000021ff21723e */ /* 0x000fe200000000ff */
[----:B------:R-:W-:Y:S01]  /*3f80*/  FMUL R44, R44, R56 ;  /* 0x000000382c2c7220 */ /* 0x000fe20000400000 */
[----:B------:R-:W-:Y:S01]  /*3f90*/  F2FP.F16.F32.PACK_AB R34, RZ, R34 ;  /* 0x00000022ff22723e */ /* 0x000fe200000000ff */
[----:B------:R-:W-:Y:S01]  /*3fa0*/  @P3 STG.E.U16 desc[UR36][R6.64+0x12], R29 ;  /* 0x0000121d06003986 */ /* 0x000fe2000c101524 */
[----:B------:R-:W-:Y:S01]  /*3fb0*/  ISETP.GT.AND P3, PT, R4, 0x11, PT ;  /* 0x000000110400780c */ /* 0x000fe20003f64270 */
[-C--:B------:R-:W-:Y:S01]  /*3fc0*/  FMUL R45, R45, R56.reuse ;  /* 0x000000382d2d7220 */ /* 0x080fe20000400000 */
[----:B------:R-:W-:Y:S01]  /*3fd0*/  F2FP.F16.F32.PACK_AB R35, RZ, R35 ;  /* 0x00000023ff23723e */ /* 0x000fe200000000ff */
[----:B------:R-:W-:Y:S01]  /*3fe0*/  @P1 STG.E.U16 desc[UR36][R8.64+0x10], R30 ;  /* 0x0000101e08001986 */ /* 0x000fe2000c101524 */
[C---:B------:R-:W-:Y:S01]  /*3ff0*/  ISETP.GT.AND P1, PT, R3.reuse, 0x8, P0 ;  /* 0x000000080300780c */ /* 0x040fe20000724270 */
[-C--:B------:R-:W-:Y:S01]  /*4000*/  FMUL R46, R46, R56.reuse ;  /* 0x000000382e2e7220 */ /* 0x080fe20000400000 */
[----:B------:R-:W-:Y:S01]  /*4010*/  ISETP.GT.AND P0, PT, R4, 0x18, PT ;  /* 0x000000180400780c */ /* 0x000fe20003f04270 */
[----:B------:R-:W-:Y:S01]  /*4020*/  @P2 STG.E.U16 desc[UR36][R8.64+0x12], R31 ;  /* 0x0000121f08002986 */ /* 0x000fe2000c101524 */
[----:B------:R-:W-:Y:S01]  /*4030*/  ISETP.GT.AND P2, PT, R3, RZ, P3 ;  /* 0x000000ff0300720c */ /* 0x000fe20001f44270 */
[-C--:B------:R-:W-:Y:S01]  /*4040*/  FMUL R47, R47, R56.reuse ;  /* 0x000000382f2f7220 */ /* 0x080fe20000400000 */
[C---:B------:R-:W-:Y:S01]  /*4050*/  ISETP.GT.AND P3, PT, R3.reuse, 0x8, P3 ;  /* 0x000000080300780c */ /* 0x040fe20001f64270 */
[----:B------:R-:W-:Y:S01]  /*4060*/  @P4 STG.E.U16 desc[UR36][R6.64+0x20], R32 ;  /* 0x0000202006004986 */ /* 0x000fe2000c101524 */
[----:B------:R-:W-:Y:S01]  /*4070*/  ISETP.GT.AND P4, PT, R3, RZ, P0 ;  /* 0x000000ff0300720c */ /* 0x000fe20000784270 */
[----:B------:R-:W-:Y:S01]  /*4080*/  FMUL R48, R48, R56 ;  /* 0x0000003830307220 */ /* 0x000fe20000400000 */
[----:B------:R-:W-:Y:S01]  /*4090*/  F2FP.F16.F32.PACK_AB R36, RZ, R36 ;  /* 0x00000024ff24723e */ /* 0x000fe200000000ff */
[-C--:B------:R-:W-:Y:S01]  /*40a0*/  FMUL R49, R49, R56.reuse ;  /* 0x0000003831317220 */ /* 0x080fe20000400000 */
[----:B------:R-:W-:Y:S01]  /*40b0*/  F2FP.F16.F32.PACK_AB R37, RZ, R37 ;  /* 0x00000025ff25723e */ /* 0x000fe200000000ff */
[----:B------:R-:W-:Y:S01]  /*40c0*/  FMUL R50, R50, R56 ;  /* 0x0000003832327220 */ /* 0x000fe20000400000 */
[----:B------:R-:W-:Y:S01]  /*40d0*/  F2FP.F16.F32.PACK_AB R38, RZ, R38 ;  /* 0x00000026ff26723e */ /* 0x000fe200000000ff */
[----:B------:R-:W-:Y:S01]  /*40e0*/  FMUL R51, R51, R56 ;  /* 0x0000003833337220 */ /* 0x000fe20000400000 */
[----:B------:R-:W-:Y:S01]  /*40f0*/  F2FP.F16.F32.PACK_AB R39, RZ, R39 ;  /* 0x00000027ff27723e */ /* 0x000fe200000000ff */
[----:B------:R-:W-:Y:S01]  /*4100*/  @P2 STG.E.U16 desc[UR36][R6.64+0x22], R33 ;  /* 0x0000222106002986 */ /* 0x000fe2000c101524 */
[----:B------:R-:W-:Y:S01]  /*4110*/  F2FP.F16.F32.PACK_AB R40, RZ, R40 ;  /* 0x00000028ff28723e */ /* 0x000fe200000000ff */
        /* <DEDUP_REMOVED lines=10> */
[----:B------:R-:W-:Y:S01]  /*41c0*/  @P4 STG.E.U16 desc[UR36][R6.64+0x30], R36 ;  /* 0x0000302406004986 */ /* 0x000fe2000c101524 */
[----:B------:R-:W-:Y:S01]  /*41d0*/  ISETP.GT.AND P2, PT, R3, RZ, P3 ;  /* 0x000000ff0300720c */ /* 0x000fe20001f44270 */
[----:B------:R-:W-:Y:S01]  /*41e0*/  FMUL R55, R55, R56 ;  /* 0x0000003837377220 */ /* 0x000fe20000400000 */
[----:B------:R-:W-:-:S02]  /*41f0*/  ISETP.GT.AND P4, PT, R3, 0x8, P3 ;  /* 0x000000080300780c */ /* 0x000fc40001f84270 */
[C---:B------:R-:W-:Y:S02]  /*4200*/  ISETP.GT.AND P3, PT, R3.reuse, RZ, P0 ;  /* 0x000000ff0300720c */ /* 0x040fe40000764270 */
[----:B------:R-:W-:Y:S02]  /*4210*/  ISETP.GT.AND P0, PT, R3, 0x8, P0 ;  /* 0x000000080300780c */ /* 0x000fe40000704270 */
[----:B------:R-:W-:Y:S02]  /*4220*/  F2FP.F16.F32.PACK_AB R43, RZ, R43 ;  /* 0x0000002bff2b723e */ /* 0x000fe400000000ff */
[----:B------:R-:W-:Y:S02]  /*4230*/  F2FP.F16.F32.PACK_AB R44, RZ, R44 ;  /* 0x0000002cff2c723e */ /* 0x000fe400000000ff */
[----:B------:R-:W-:Y:S01]  /*4240*/  F2FP.F16.F32.PACK_AB R45, RZ, R45 ;  /* 0x0000002dff2d723e */ /* 0x000fe200000000ff */
[----:B------:R-:W-:Y:S01]  /*4250*/  @P2 STG.E.U16 desc[UR36][R6.64+0x32], R37 ;  /* 0x0000322506002986 */ /* 0x000fe2000c101524 */
[----:B------:R-:W-:-:S02]  /*4260*/  F2FP.F16.F32.PACK_AB R46, RZ, R46 ;  /* 0x0000002eff2e723e */ /* 0x000fc400000000ff */
[----:B------:R-:W-:Y:S01]  /*4270*/  F2FP.F16.F32.PACK_AB R47, RZ, R47 ;  /* 0x0000002fff2f723e */ /* 0x000fe200000000ff */
[----:B------:R-:W-:Y:S01]  /*4280*/  @P1 STG.E.U16 desc[UR36][R8.64+0x30], R38 ;  /* 0x0000302608001986 */ /* 0x000fe2000c101524 */
[C---:B------:R-:W-:Y:S02]  /*4290*/  ISETP.GT.AND P1, PT, R4.reuse, 0x28, PT ;  /* 0x000000280400780c */ /* 0x040fe40003f24270 */
[----:B------:R-:W-:Y:S01]  /*42a0*/  F2FP.F16.F32.PACK_AB R48, RZ, R48 ;  /* 0x00000030ff30723e */ /* 0x000fe200000000ff */
[----:B------:R-:W-:Y:S01]  /*42b0*/  @P4 STG.E.U16 desc[UR36][R8.64+0x32], R39 ;  /* 0x0000322708004986 */ /* 0x000fe2000c101524 */
[----:B------:R-:W-:Y:S02]  /*42c0*/  ISETP.GT.AND P4, PT, R4, 0x21, PT ;  /* 0x000000210400780c */ /* 0x000fe40003f84270 */
[----:B------:R-:W-:Y:S01]  /*42d0*/  F2FP.F16.F32.PACK_AB R49, RZ, R49 ;  /* 0x00000031ff31723e */ /* 0x000fe200000000ff */
[----:B------:R-:W-:Y:S01]  /*42e0*/  @P3 STG.E.U16 desc[UR36][R6.64+0x40], R40 ;  /* 0x0000402806003986 */ /* 0x000fe2000c101524 */
[----:B------:R-:W-:-:S02]  /*42f0*/  ISETP.GT.AND P2, PT, R3, RZ, P4 ;  /* 0x000000ff0300720c */ /* 0x000fc40002744270 */
[C---:B------:R-:W-:Y:S02]  /*4300*/  ISETP.GT.AND P4, PT, R3.reuse, 0x8, P4 ;  /* 0x000000080300780c */ /* 0x040fe40002784270 */
        /* <DEDUP_REMOVED lines=12> */
[C---:B------:R-:W-:Y:S02]  /*43d0*/  ISETP.GT.AND P2, PT, R3.reuse, RZ, P0 ;  /* 0x000000ff0300720c */ /* 0x040fe40000744270 */
[----:B------:R-:W-:Y:S01]  /*43e0*/  ISETP.GT.AND P0, PT, R3, 0x8, P0 ;  /* 0x000000080300780c */ /* 0x000fe20000704270 */
[----:B------:R-:W-:Y:S01]  /*43f0*/  @P3 STG.E.U16 desc[UR36][R6.64+0x50], R44 ;  /* 0x0000502c06003986 */ /* 0x000fe2000c101524 */
[----:B------:R-:W-:-:S04]  /*4400*/  ISETP.GT.AND P3, PT, R4, 0x30, PT ;  /* 0x000000300400780c */ /* 0x000fc80003f64270 */
[C---:B------:R-:W-:Y:S02]  /*4410*/  ISETP.GT.AND P4, PT, R3.reuse, RZ, P3 ;  /* 0x000000ff0300720c */ /* 0x040fe40001f84270 */
[----:B------:R-:W-:-:S03]  /*4420*/  ISETP.GT.AND P3, PT, R3, 0x8, P3 ;  /* 0x000000080300780c */ /* 0x000fc60001f64270 */
[----:B------:R-:W-:Y:S01]  /*4430*/  @P2 STG.E.U16 desc[UR36][R6.64+0x52], R45 ;  /* 0x0000522d06002986 */ /* 0x000fe2000c101524 */
[----:B------:R-:W-:-:S03]  /*4440*/  ISETP.GT.AND P2, PT, R4, 0x39, PT ;  /* 0x000000390400780c */ /* 0x000fc60003f44270 */
[----:B------:R-:W-:Y:S01]  /*4450*/  @P1 STG.E.U16 desc[UR36][R8.64+0x50], R46 ;  /* 0x0000502e08001986 */ /* 0x000fe2000c101524 */
[----:B------:R-:W-:-:S03]  /*4460*/  ISETP.GT.AND P1, PT, R4, 0x38, PT ;  /* 0x000000380400780c */ /* 0x000fc60003f24270 */
[----:B------:R-:W-:Y:S01]  /*4470*/  @P0 STG.E.U16 desc[UR36][R8.64+0x52], R47 ;  /* 0x0000522f08000986 */ /* 0x000fe2000c101524 */
[----:B------:R-:W-:-:S03]  /*4480*/  ISETP.GT.AND P0, PT, R4, 0x31, PT ;  /* 0x000000310400780c */ /* 0x000fc60003f04270 */
[----:B------:R-:W-:Y:S01]  /*4490*/  @P4 STG.E.U16 desc[UR36][R6.64+0x60], R48 ;  /* 0x0000603006004986 */ /* 0x000fe2000c101524 */
[C---:B------:R-:W-:Y:S02]  /*44a0*/  ISETP.GT.AND P4, PT, R3.reuse, RZ, P0 ;  /* 0x000000ff0300720c */ /* 0x040fe40000784270 */
[----:B------:R-:W-:-:S11]  /*44b0*/  ISETP.GT.AND P0, PT, R3, 0x8, P0 ;  /* 0x000000080300780c */ /* 0x000fd60000704270 */
[----:B------:R-:W-:Y:S02]  /*44c0*/  @P4 IMAD.MOV.U32 R4, RZ, RZ, R6 ;  /* 0x000000ffff044224 */ /* 0x000fe400078e0006 */
[----:B------:R-:W-:-:S05]  /*44d0*/  @P4 IMAD.MOV.U32 R5, RZ, RZ, R7 ;  /* 0x000000ffff054224 */ /* 0x000fca00078e0007 */
[----:B------:R0:W-:Y:S01]  /*44e0*/  @P4 STG.E.U16 desc[UR36][R4.64+0x62], R49 ;  /* 0x0000623104004986 */ /* 0x0001e2000c101524 */
[C---:B------:R-:W-:Y:S02]  /*44f0*/  ISETP.GT.AND P4, PT, R3.reuse, RZ, P2 ;  /* 0x000000ff0300720c */ /* 0x040fe40001784270 */
[----:B------:R-:W-:Y:S01]  /*4500*/  ISETP.GT.AND P2, PT, R3, 0x8, P2 ;  /* 0x000000080300780c */ /* 0x000fe20001744270 */
[----:B0-----:R-:W-:Y:S02]  /*4510*/  @P3 IMAD.MOV.U32 R4, RZ, RZ, R8 ;  /* 0x000000ffff043224 */ /* 0x001fe400078e0008 */
[----:B------:R-:W-:-:S05]  /*4520*/  @P3 IMAD.MOV.U32 R5, RZ, RZ, R9 ;  /* 0x000000ffff053224 */ /* 0x000fca00078e0009 */
[----:B------:R0:W-:Y:S01]  /*4530*/  @P3 STG.E.U16 desc[UR36][R4.64+0x60], R50 ;  /* 0x0000603204003986 */ /* 0x0001e2000c101524 */
[C---:B------:R-:W-:Y:S02]  /*4540*/  ISETP.GT.AND P3, PT, R3.reuse, RZ, P1 ;  /* 0x000000ff0300720c */ /* 0x040fe40000f64270 */
[----:B------:R-:W-:Y:S01]  /*4550*/  ISETP.GT.AND P1, PT, R3, 0x8, P1 ;  /* 0x000000080300780c */ /* 0x000fe20000f24270 */
[----:B0-----:R-:W-:Y:S02]  /*4560*/  @P0 IMAD.MOV.U32 R4, RZ, RZ, R8 ;  /* 0x000000ffff040224 */ /* 0x001fe400078e0008 */
[----:B------:R-:W-:-:S05]  /*4570*/  @P0 IMAD.MOV.U32 R5, RZ, RZ, R9 ;  /* 0x000000ffff050224 */ /* 0x000fca00078e0009 */
[----:B------:R0:W-:Y:S03]  /*4580*/  @P0 STG.E.U16 desc[UR36][R4.64+0x62], R51 ;  /* 0x0000623304000986 */ /* 0x0001e6000c101524 */
[----:B0-----:R-:W-:Y:S02]  /*4590*/  @P3 IMAD.MOV.U32 R4, RZ, RZ, R6 ;  /* 0x000000ffff043224 */ /* 0x001fe400078e0006 */
[----:B------:R-:W-:-:S05]  /*45a0*/  @P3 IMAD.MOV.U32 R5, RZ, RZ, R7 ;  /* 0x000000ffff053224 */ /* 0x000fca00078e0007 */
[----:B------:R0:W-:Y:S04]  /*45b0*/  @P3 STG.E.U16 desc[UR36][R4.64+0x70], R52 ;  /* 0x0000703404003986 */ /* 0x0001e8000c101524 */
[----:B------:R4:W-:Y:S01]  /*45c0*/  @P4 STG.E.U16 desc[UR36][R6.64+0x72], R53 ;  /* 0x0000723506004986 */ /* 0x0009e2000c101524 */
[----:B0-----:R-:W-:Y:S02]  /*45d0*/  @P1 IMAD.MOV.U32 R4, RZ, RZ, R8 ;  /* 0x000000ffff041224 */ /* 0x001fe400078e0008 */
[----:B------:R-:W-:-:S05]  /*45e0*/  @P1 IMAD.MOV.U32 R5, RZ, RZ, R9 ;  /* 0x000000ffff051224 */ /* 0x000fca00078e0009 */
[----:B------:R4:W-:Y:S04]  /*45f0*/  @P1 STG.E.U16 desc[UR36][R4.64+0x70], R54 ;  /* 0x0000703604001986 */ /* 0x0009e8000c101524 */
[----:B------:R4:W-:Y:S02]  /*4600*/  @P2 STG.E.U16 desc[UR36][R8.64+0x72], R55 ;  /* 0x0000723708002986 */ /* 0x0009e4000c101524 */
.L_x_94:
[----:B------:R-:W-:Y:S05]  /*4610*/  BSYNC B0 ;  /* 0x0000000000007941 */ /* 0x000fea0003800000 */
.L_x_32:
[----:B------:R-:W-:Y:S01]  /*4620*/  IADD3 R16, P0, R16, UR38, RZ ;  /* 0x0000002610107c10 */ /* 0x000fe2000ff1e0ff */
[----:B------:R-:W-:Y:S01]  /*4630*/  ULDC.64 UR4, c[0x0][0x650] ;  /* 0x0001940000047ab9 */ /* 0x000fe20000000a00 */
[----:B------:R-:W-:Y:S01]  /*4640*/  PRMT R3, RZ, 0x7610, R3 ;  /* 0x00007610ff037816 */ /* 0x000fe20000000003 */
[----:B------:R-:W-:Y:S01]  /*4650*/  IMAD.MOV.U32 R70, RZ, RZ, -0x1 ;  /* 0xffffffffff467424 */ /* 0x000fe200078e00ff */
[----:B------:R-:W-:Y:S01]  /*4660*/  IADD3.X R17, R17, UR41, RZ, P0, !PT ;  /* 0x0000002911117c10 */ /* 0x000fe200087fe4ff */
[----:B------:R-:W-:Y:S01]  /*4670*/  IMAD.MOV.U32 R67, RZ, RZ, -0x1 ;  /* 0xffffffffff437424 */ /* 0x000fe200078e00ff */
[----:B------:R-:W-:-:S04]  /*4680*/  ISETP.GE.U32.AND P0, PT, R16, UR4, PT ;  /* 0x0000000410007c0c */ /* 0x000fc8000bf06070 */
[----:B------:R-:W-:-:S13]  /*4690*/  ISETP.GE.U32.AND.EX P0, PT, R17, UR5, PT, P0 ;  /* 0x0000000511007c0c */ /* 0x000fda000bf06100 */
[----:B------:R-:W-:Y:S05]  /*46a0*/  @P0 BRA `(.L_x_95) ;  /* 0x00000004004c0947 */ /* 0x000fea0003800000 */
[----:B-12---:R-:W1:Y:S01]  /*46b0*/  LDC.64 R10, c[0x0][0x628] ;  /* 0x00018a00ff0a7b82 */ /* 0x006e620000000a00 */
[----:B---3--:R-:W2:Y:S01]  /*46c0*/  S2R R12, SR_CTAID.X ;  /* 0x00000000000c7919 */ /* 0x008ea20000002500 */
[----:B----4-:R-:W-:Y:S02]  /*46d0*/  IMAD.MOV.U32 R8, RZ, RZ, R16 ;  /* 0x000000ffff087224 */ /* 0x010fe400078e0010 */
[----:B------:R-:W-:Y:S01]  /*46e0*/  IMAD.MOV.U32 R9, RZ, RZ, R17 ;  /* 0x000000ffff097224 */ /* 0x000fe200078e0011 */
[----:B------:R-:W3:Y:S03]  /*46f0*/  S2R R20, SR_CTAID.Y ;  /* 0x0000000000147919 */ /* 0x000ee60000002600 */
[----:B------:R-:W4:Y:S08]  /*4700*/  LDC R0, c[0x0][0x630] ;  /* 0x00018c00ff007b82 */ /* 0x000f300000000800 */
[----:B------:R-:W0:Y:S01]  /*4710*/  LDC.64 R14, c[0x0][0x620] ;  /* 0x00018800ff0e7b82 */ /* 0x000e220000000a00 */
[----:B-1----:R-:W-:-:S04]  /*4720*/  ISETP.NE.U32.AND P0, PT, R10, RZ, PT ;  /* 0x000000ff0a00720c */ /* 0x002fc80003f05070 */
[----:B------:R-:W-:-:S13]  /*4730*/  ISETP.NE.AND.EX P0, PT, R11, RZ, PT, P0 ;  /* 0x000000ff0b00720c */ /* 0x000fda0003f05300 */
[----:B0-234-:R-:W-:Y:S05]  /*4740*/  @!P0 BRA `(.L_x_96) ;  /* 0x0000000000288947 */ /* 0x01dfea0003800000 */
        /* <DEDUP_REMOVED lines=10> */
.L_x_96:
[-CC-:B------:R-:W-:Y:S01]  /*47f0*/  SHF.R.U64 R67, R8, R0.reuse, R9.reuse ;  /* 0x0000000008437219 */ /* 0x180fe20000001209 */
[----:B------:R-:W0:Y:S01]  /*4800*/  LDC.64 R26, c[0x0][0x640] ;  /* 0x00019000ff1a7b82 */ /* 0x000e220000000a00 */
[----:B------:R-:W-:Y:S01]  /*4810*/  SHF.R.U32.HI R0, RZ, R0, R9 ;  /* 0x00000000ff007219 */ /* 0x000fe20000011609 */
[----:B------:R-:W-:Y:S01]  /*4820*/  ULDC UR4, c[0x0][0x150] ;  /* 0x0000540000047ab9 */ /* 0x000fe20000000800 */
[----:B------:R-:W-:Y:S02]  /*4830*/  IADD3 R3, P0, RZ, -R67, RZ ;  /* 0x80000043ff037210 */ /* 0x000fe40007f1e0ff */
[----:B------:R-:W-:-:S03]  /*4840*/  I2FP.F32.U32 R7, R12 ;  /* 0x0000000c00077245 */ /* 0x000fc60000201000 */
[----:B------:R-:W1:Y:S01]  /*4850*/  LDC R6, c[0x0][0x618] ;  /* 0x00018600ff067b82 */ /* 0x000e620000000800 */
[----:B------:R-:W-:Y:S02]  /*4860*/  IMAD.X R5, RZ, RZ, ~R0, P0 ;  /* 0x000000ffff057224 */ /* 0x000fe400000e0e00 */
[----:B------:R-:W-:Y:S01]  /*4870*/  FMUL R7, R7, UR4 ;  /* 0x0000000407077c20 */ /* 0x000fe20008400000 */
[----:B------:R-:W-:Y:S01]  /*4880*/  ULDC UR4, c[0x0][0x154] ;  /* 0x0000550000047ab9 */ /* 0x000fe20000000800 */
[-C--:B------:R-:W-:Y:S02]  /*4890*/  IMAD R0, R5, R14.reuse, RZ ;  /* 0x0000000e05007224 */ /* 0x080fe400078e02ff */
[C---:B------:R-:W-:Y:S01]  /*48a0*/  IMAD.WIDE.U32 R4, R3.reuse, R14, R16 ;  /* 0x0000000e03047225 */ /* 0x040fe200078e0010 */
[----:B------:R-:W2:Y:S01]  /*48b0*/  LDC R11, c[0x0][0x608] ;  /* 0x00018200ff0b7b82 */ /* 0x000ea20000000800 */
[----:B------:R-:W3:Y:S02]  /*48c0*/  F2I.U32.TRUNC.NTZ R7, R7 ;  /* 0x0000000700077305 */ /* 0x000ee4000020f000 */
[----:B------:R-:W-:-:S04]  /*48d0*/  IMAD R3, R3, R15, R0 ;  /* 0x0000000f03037224 */ /* 0x000fc800078e0200 */
[----:B------:R-:W-:Y:S01]  /*48e0*/  IMAD.IADD R3, R5, 0x1, R3 ;  /* 0x0000000105037824 */ /* 0x000fe200078e0203 */
[----:B------:R-:W4:Y:S01]  /*48f0*/  LDC R8, c[0x0][0x658] ;  /* 0x00019600ff087b82 */ /* 0x000f220000000800 */
[----:B------:R-:W-:Y:S02]  /*4900*/  I2FP.F32.U32 R5, R20 ;  /* 0x0000001400057245 */ /* 0x000fe40000201000 */
[----:B0-----:R-:W-:-:S04]  /*4910*/  ISETP.NE.U32.AND P0, PT, R26, RZ, PT ;  /* 0x000000ff1a00720c */ /* 0x001fc80003f05070 */
[----:B------:R-:W-:Y:S01]  /*4920*/  ISETP.NE.AND.EX P0, PT, R27, RZ, PT, P0 ;  /* 0x000000ff1b00720c */ /* 0x000fe20003f05300 */
[----:B------:R-:W0:Y:S01]  /*4930*/  LDC R9, c[0x0][0x144] ;  /* 0x00005100ff097b82 */ /* 0x000e220000000800 */
[-C--:B-1----:R-:W-:Y:S01]  /*4940*/  SHF.R.U64 R13, R4, R6.reuse, R3 ;  /* 0x00000006040d7219 */ /* 0x082fe20000001203 */
[----:B---3--:R-:W-:Y:S01]  /*4950*/  IMAD.MOV R7, RZ, RZ, -R7 ;  /* 0x000000ffff077224 */ /* 0x008fe200078e0a07 */
[----:B------:R-:W-:Y:S01]  /*4960*/  SHF.R.U32.HI R0, RZ, R6, R3 ;  /* 0x00000006ff007219 */ /* 0x000fe20000011603 */
[----:B------:R-:W-:-:S04]  /*4970*/  FMUL R6, R5, UR4 ;  /* 0x0000000405067c20 */ /* 0x000fc80008400000 */
[----:B------:R-:W1:Y:S01]  /*4980*/  LDC R21, c[0x0][0x148] ;  /* 0x00005200ff157b82 */ /* 0x000e620000000800 */
[----:B------:R3:W0:Y:S01]  /*4990*/  F2I.U32.TRUNC.NTZ R14, R6 ;  /* 0x00000006000e7305 */ /* 0x000622000020f000 */
[-CC-:B--2---:R-:W-:Y:S02]  /*49a0*/  SHF.R.U64 R10, R13, R11.reuse, R0.reuse ;  /* 0x0000000b0d0a7219 */ /* 0x184fe40000001200 */
[----:B------:R-:W-:-:S04]  /*49b0*/  SHF.R.U32.HI R3, RZ, R11, R0 ;  /* 0x0000000bff037219 */ /* 0x000fc80000011600 */
[----:B-----5:R-:W2:Y:S01]  /*49c0*/  LDC R24, c[0x0][0x648] ;  /* 0x00019200ff187b82 */ /* 0x020ea20000000800 */
[-CC-:B----4-:R-:W-:Y:S02]  /*49d0*/  SHF.R.U64 R15, R10, R8.reuse, R3.reuse ;  /* 0x000000080a0f7219 */ /* 0x190fe40000001203 */
[----:B------:R-:W-:-:S03]  /*49e0*/  SHF.R.U32.HI R5, RZ, R8, R3 ;  /* 0x00000008ff057219 */ /* 0x000fc60000011603 */
[----:B------:R-:W-:Y:S02]  /*49f0*/  IMAD.MOV.U32 R4, RZ, RZ, R15 ;  /* 0x000000ffff047224 */ /* 0x000fe400078e000f */
[----:B------:R-:W4:Y:S01]  /*4a00*/  LDC R28, c[0x0][0x638] ;  /* 0x00018e00ff1c7b82 */ /* 0x000f220000000800 */
[----:B0-----:R-:W-:-:S07]  /*4a10*/  IMAD R25, R9, R7, R12 ;  /* 0x0000000709197224 */ /* 0x001fce00078e020c */
[----:B------:R-:W0:Y:S08]  /*4a20*/  LDC R29, c[0x0][0x610] ;  /* 0x00018400ff1d7b82 */ /* 0x000e300000000800 */
[----:B------:R-:W0:Y:S01]  /*4a30*/  LDC R30, c[0x0][0x600] ;  /* 0x00018000ff1e7b82 */ /* 0x000e220000000800 */
[----:B-1-3--:R-:W-:Y:S05]  /*4a40*/  @!P0 BRA `(.L_x_97) ;  /* 0x0000000000288947 */ /* 0x00afea0003800000 */
[----:B------:R-:W1:Y:S02]  /*4a50*/  LDC R0, c[0x0][0x64c] ;  /* 0x00019300ff007b82 */ /* 0x000e640000000800 */
[----:B-1----:R-:W-:-:S05]  /*4a60*/  IADD3 R3, P0, R15, R0, RZ ;  /* 0x000000000f037210 */ /* 0x002fca0007f1e0ff */
        /* <DEDUP_REMOVED lines=8> */
.L_x_97:
[----:B------:R-:W-:Y:S01]  /*4af0*/  ISETP.NE.AND P0, PT, R2, 0x1, PT ;  /* 0x000000010200780c */ /* 0x000fe20003f05270 */
[----:B------:R-:W-:Y:S01]  /*4b00*/  IMAD.MOV R14, RZ, RZ, -R14 ;  /* 0x000000ffff0e7224 */ /* 0x000fe200078e0a0e */
[----:B--2---:R-:W-:Y:S02]  /*4b10*/  SHF.R.U64 R0, R4, R24, R5 ;  /* 0x0000001804007219 */ /* 0x004fe40000001205 */
[----:B------:R-:W-:Y:S02]  /*4b20*/  LOP3.LUT R3, R10, R65, RZ, 0xc0, !PT ;  /* 0x000000410a037212 */ /* 0x000fe400078ec0ff */
[----:B------:R-:W-:Y:S01]  /*4b30*/  LOP3.LUT R6, R13, R64, RZ, 0xc0, !PT ;  /* 0x000000400d067212 */ /* 0x000fe200078ec0ff */
[----:B------:R-:W-:Y:S02]  /*4b40*/  IMAD.MOV R4, RZ, RZ, -R0 ;  /* 0x000000ffff047224 */ /* 0x000fe400078e0a00 */
[----:B------:R-:W-:Y:S02]  /*4b50*/  IMAD R0, R60, R0, R3 ;  /* 0x000000003c007224 */ /* 0x000fe400078e0203 */
[----:B----4-:R-:W-:-:S02]  /*4b60*/  IMAD R3, R4, R28, R15 ;  /* 0x0000001c04037224 */ /* 0x010fc400078e020f */
[----:B------:R-:W-:Y:S02]  /*4b70*/  @P0 IMAD R25, R21, R14, R20 ;  /* 0x0000000e15190224 */ /* 0x000fe400078e0214 */
[----:B0-----:R-:W-:Y:S02]  /*4b80*/  IMAD R5, R3, R30, R6 ;  /* 0x0000001e03057224 */ /* 0x001fe400078e0206 */
[----:B------:R-:W-:Y:S02]  /*4b90*/  IMAD R0, R0, R29, R25 ;  /* 0x0000001d00007224 */ /* 0x000fe400078e0219 */
[----:B------:R-:W-:-:S03]  /*4ba0*/  IMAD.MOV.U32 R4, RZ, RZ, 0x1 ;  /* 0x00000001ff047424 */ /* 0x000fc600078e00ff */
[----:B------:R-:W-:Y:S02]  /*4bb0*/  SEL R70, R5, R0, !P0 ;  /* 0x0000000005467207 */ /* 0x000fe40004000000 */
[----:B------:R-:W-:Y:S02]  /*4bc0*/  PRMT R3, R4, 0x7610, R3 ;  /* 0x0000761004037816 */ /* 0x000fe40000000003 */
[----:B------:R-:W-:-:S07]  /*4bd0*/  SEL R0, R0, R5, !P0 ;  /* 0x0000000500007207 */ /* 0x000fce0004000000 */
.L_x_95:
[----:B------:R-:W-:Y:S01]  /*4be0*/  UIADD3 UR42, UR43, UR42, URZ ;  /* 0x0000002a2b2a7290 */ /* 0x000fe2000fffe03f */
[----:B------:R-:W-:Y:S01]  /*4bf0*/  LOP3.LUT P0, RZ, R3, 0xff, RZ, 0xc0, !PT ;  /* 0x000000ff03ff7812 */ /* 0x000fe2000780c0ff */
[----:B------:R-:W-:Y:S02]  /*4c00*/  IMAD.MOV.U32 R71, RZ, RZ, R0 ;  /* 0x000000ffff477224 */ /* 0x000fe400078e0000 */
[----:B------:R-:W-:Y:S02]  /*4c10*/  USHF.R.U32.HI UR4, URZ, 0x2, UR42 ;  /* 0x000000023f047899 */ /* 0x000fe4000801162a */
[----:B------:R-:W-:Y:S02]  /*4c20*/  UISETP.GT.U32.AND UP1, UPT, UR42, 0x3, UPT ;  /* 0x000000032a00788c */ /* 0x000fe4000bf24070 */
[----:B------:R-:W-:Y:S02]  /*4c30*/  ULOP3.LUT UR4, UR4, 0x1, URZ, 0xc0, !UPT ;  /* 0x0000000104047892 */ /* 0x000fe4000f8ec03f */
[----:B------:R-:W-:-:S02]  /*4c40*/  UISETP.LT.U32.AND UP1, UPT, UR43, 0x4, UP1 ;  /* 0x000000042b00788c */ /* 0x000fc40008f21070 */
[----:B------:R-:W-:Y:S02]  /*4c50*/  UISETP.NE.U32.AND UP0, UPT, UR4, 0x1, UPT ;  /* 0x000000010400788c */ /* 0x000fe4000bf05070 */
[----:B------:R-:W-:Y:S02]  /*4c60*/  USEL UR5, URZ, 0x1, !UP1 ;  /* 0x000000013f057887 */ /* 0x000fe4000c800000 */
[----:B------:R-:W-:Y:S02]  /*4c70*/  UISETP.GT.U32.AND UP0, UPT, UR43, 0x3, !UP0 ;  /* 0x000000032b00788c */ /* 0x000fe4000c704070 */
[----:B------:R-:W-:Y:S02]  /*4c80*/  ULOP3.LUT UR42, UR42, 0x3, URZ, 0xc0, !UPT ;  /* 0x000000032a2a7892 */ /* 0x000fe4000f8ec03f */
[----:B------:R-:W-:-:S04]  /*4c90*/  USEL UR4, URZ, 0x1, !UP0 ;  /* 0x000000013f047887 */ /* 0x000fc8000c000000 */
[----:B------:R-:W-:Y:S01]  /*4ca0*/  ULOP3.LUT UR40, UR4, UR40, UR5, 0x96, !UPT ;  /* 0x0000002804287292 */ /* 0x000fe2000f8e9605 */
[----:B------:R-:W-:Y:S11]  /*4cb0*/  @P0 BRA `(.L_x_98) ;  /* 0xffffffc400d40947 */ /* 0x000ff6000383ffff */
[----:B------:R-:W-:Y:S05]  /*4cc0*/  EXIT ;  /* 0x000000000000794d */ /* 0x000fea0003800000 */
.L_x_7:
        /* <DEDUP_REMOVED lines=26> */
.L_x_100:
[----:B------:R-:W0:Y:S01]  /*4e70*/  LDC.64 R28, c[0x0][0x640] ;  /* 0x00019000ff1c7b82 */ /* 0x000e220000000a00 */
[-CC-:B------:R-:W-:Y:S01]  /*4e80*/  SHF.R.U64 R21, R14, R6.reuse, R15.reuse ;  /* 0x000000060e157219 */ /* 0x180fe2000000120f */
[----:B------:R-:W-:Y:S01]  /*4e90*/  IMAD.MOV.U32 R30, RZ, RZ, 0x1 ;  /* 0x00000001ff1e7424 */ /* 0x000fe200078e00ff */
[----:B------:R-:W-:Y:S02]  /*4ea0*/  SHF.R.U32.HI R6, RZ, R6, R15 ;  /* 0x00000006ff067219 */ /* 0x000fe4000001160f */
[----:B------:R-:W-:-:S03]  /*4eb0*/  IADD3 R13, P0, RZ, -R21, RZ ;  /* 0x80000015ff0d7210 */ /* 0x000fc60007f1e0ff */
[----:B------:R-:W1:Y:S02]  /*4ec0*/  LDC R12, c[0x0][0x618] ;  /* 0x00018600ff0c7b82 */ /* 0x000e640000000800 */
[----:B------:R-:W-:-:S04]  /*4ed0*/  IMAD.X R11, RZ, RZ, ~R6, P0 ;  /* 0x000000ffff0b7224 */ /* 0x000fc800000e0e06 */
[-C--:B------:R-:W-:Y:S02]  /*4ee0*/  IMAD R6, R11, R24.reuse, RZ ;  /* 0x000000180b067224 */ /* 0x080fe400078e02ff */
[----:B------:R-:W2:Y:S01]  /*4ef0*/  LDC R14, c[0x0][0x608] ;  /* 0x00018200ff0e7b82 */ /* 0x000ea20000000800 */
[----:B------:R-:W-:-:S04]  /*4f00*/  IMAD.WIDE.U32 R10, R13, R24, R16 ;  /* 0x000000180d0a7225 */ /* 0x000fc800078e0010 */
[----:B------:R-:W-:-:S03]  /*4f10*/  IMAD R13, R13, R25, R6 ;  /* 0x000000190d0d7224 */ /* 0x000fc600078e0206 */
[----:B------:R-:W3:Y:S01]  /*4f20*/  LDC R27, c[0x0][0x658] ;  /* 0x00019600ff1b7b82 */ /* 0x000ee20000000800 */
[----:B------:R-:W-:Y:S01]  /*4f30*/  IMAD.IADD R11, R11, 0x1, R13 ;  /* 0x000000010b0b7824 */ /* 0x000fe200078e020d */
[----:B0-----:R-:W-:-:S04]  /*4f40*/  ISETP.NE.U32.AND P0, PT, R28, RZ, PT ;  /* 0x000000ff1c00720c */ /* 0x001fc80003f05070 */
[----:B------:R-:W-:Y:S02]  /*4f50*/  ISETP.NE.AND.EX P0, PT, R29, RZ, PT, P0 ;  /* 0x000000ff1d00720c */ /* 0x000fe40003f05300 */
[----:B------:R-:W0:Y:S01]  /*4f60*/  LDC R20, c[0x0][0x600] ;  /* 0x00018000ff147b82 */ /* 0x000e220000000800 */
[-CC-:B-1----:R-:W-:Y:S01]  /*4f70*/  SHF.R.U64 R8, R10, R12.reuse, R11.reuse ;  /* 0x0000000c0a087219 */ /* 0x182fe2000000120b */
[----:B------:R-:W-:Y:S01]  /*4f80*/  IMAD.MOV.U32 R10, RZ, RZ, -0x1 ;  /* 0xffffffffff0a7424 */ /* 0x000fe200078e00ff */
[----:B------:R-:W-:-:S05]  /*4f90*/  SHF.R.U32.HI R11, RZ, R12, R11 ;  /* 0x0000000cff0b7219 */ /* 0x000fca000001160b */
[----:B------:R-:W1:Y:S01]  /*4fa0*/  LDC R24, c[0x0][0x648] ;  /* 0x00019200ff187b82 */ /* 0x000e620000000800 */
[-CC-:B--2---:R-:W-:Y:S02]  /*4fb0*/  SHF.R.U64 R23, R8, R14.reuse, R11.reuse ;  /* 0x0000000e08177219 */ /* 0x184fe4000000120b */
[----:B------:R-:W-:-:S05]  /*4fc0*/  SHF.R.U32.HI R6, RZ, R14, R11 ;  /* 0x0000000eff067219 */ /* 0x000fca000001160b */
[----:B------:R-:W2:Y:S01]  /*4fd0*/  LDC R26, c[0x0][0x638] ;  /* 0x00018e00ff1a7b82 */ /* 0x000ea20000000800 */
[-C--:B---3--:R-:W-:Y:S02]  /*4fe0*/  SHF.L.U32 R10, R10, R27.reuse, RZ ;  /* 0x0000001b0a0a7219 */ /* 0x088fe400000006ff */
[-CC-:B------:R-:W-:Y:S02]  /*4ff0*/  SHF.R.U64 R25, R23, R27.reuse, R6.reuse ;  /* 0x0000001b17197219 */ /* 0x180fe40000001206 */
[----:B------:R-:W-:Y:S02]  /*5000*/  LOP3.LUT R32, RZ, R10, RZ, 0x33, !PT ;  /* 0x0000000aff207212 */ /* 0x000fe400078e33ff */
[----:B------:R-:W-:Y:S01]  /*5010*/  SHF.R.U32.HI R11, RZ, R27, R6 ;  /* 0x0000001bff0b7219 */ /* 0x000fe20000011606 */
[----:B------:R-:W3:Y:S01]  /*5020*/  LDC R31, c[0x0][0x610] ;  /* 0x00018400ff1f7b82 */ /* 0x000ee20000000800 */
[----:B------:R-:W-:Y:S01]  /*5030*/  IMAD.MOV.U32 R10, RZ, RZ, R25 ;  /* 0x000000ffff0a7224 */ /* 0x000fe200078e0019 */
[----:B------:R-:W-:Y:S06]  /*5040*/  @!P0 BRA `(.L_x_101) ;  /* 0x0000000000288947 */ /* 0x000fec0003800000 */
        /* <DEDUP_REMOVED lines=10> */
.L_x_101:
[----:B------:R-:W-:Y:S02]  /*50f0*/  ISETP.NE.AND P0, PT, R2, 0x1, PT ;  /* 0x000000010200780c */ /* 0x000fe40003f05270 */
[----:B-1----:R-:W-:Y:S01]  /*5100*/  SHF.R.U64 R6, R10, R24, R11 ;  /* 0x000000180a067219 */ /* 0x002fe2000000120b */
[----:B0-----:R-:W-:Y:S01]  /*5110*/  VIADD R11, R20, 0xffffffff ;  /* 0xffffffff140b7836 */ /* 0x001fe20000000000 */
[----:B------:R-:W-:Y:S02]  /*5120*/  SHF.L.U32 R30, R30, R27, RZ ;  /* 0x0000001b1e1e7219 */ /* 0x000fe400000006ff */
[----:B------:R-:W-:Y:S01]  /*5130*/  LOP3.LUT R5, R23, R32, RZ, 0xc0, !PT ;  /* 0x0000002017057212 */ /* 0x000fe200078ec0ff */
[----:B------:R-:W-:-:S04]  /*5140*/  IMAD.MOV R10, RZ, RZ, -R6 ;  /* 0x000000ffff0a7224 */ /* 0x000fc800078e0a06 */
[----:B------:R-:W-:Y:S01]  /*5150*/  IMAD R6, R30, R6, R5 ;  /* 0x000000061e067224 */ /* 0x000fe200078e0205 */
[----:B------:R-:W-:Y:S01]  /*5160*/  LOP3.LUT R5, R8, R11, RZ, 0xc0, !PT ;  /* 0x0000000b08057212 */ /* 0x000fe200078ec0ff */
[----:B------:R-:W-:Y:S02]  /*5170*/  @P0 IMAD R7, R9, R22, R4 ;  /* 0x0000001609070224 */ /* 0x000fe400078e0204 */
[----:B--2---:R-:W-:Y:S02]  /*5180*/  IMAD R4, R10, R26, R25 ;  /* 0x0000001a0a047224 */ /* 0x004fe400078e0219 */
[----:B---3--:R-:W-:Y:S02]  /*5190*/  IMAD R7, R6, R31, R7 ;  /* 0x0000001f06077224 */ /* 0x008fe400078e0207 */
[----:B------:R-:W-:Y:S02]  /*51a0*/  IMAD R4, R4, R20, R5 ;  /* 0x0000001404047224 */ /* 0x000fe400078e0205 */
[----:B------:R-:W-:-:S02]  /*51b0*/  IMAD.MOV.U32 R8, RZ, RZ, 0x1 ;  /* 0x00000001ff087424 */ /* 0x000fc400078e00ff */
[----:B------:R-:W-:Y:S01]  /*51c0*/  IMAD.MOV.U32 R6, RZ, RZ, R21 ;  /* 0x000000ffff067224 */ /* 0x000fe200078e0015 */
[----:B------:R-:W-:Y:S02]  /*51d0*/  SEL R19, R4, R7, !P0 ;  /* 0x0000000704137207 */ /* 0x000fe40004000000 */
[----:B------:R-:W-:-:S07]  /*51e0*/  SEL R20, R7, R4, !P0 ;  /* 0x0000000407147207 */ /* 0x000fce0004000000 */
.L_x_99:
[----:B------:R-:W-:-:S08]  /*51f0*/  NOP ;  /* 0x0000000000007918 */ /* 0x000fd00000000000 */
[----:B------:R-:W0:-:S00]  /*5200*/  USETMAXREG.DEALLOC.CTAPOOL 0x28 ;  /* 0x00000028000079c8 */ /* 0x000e0000080e0500 */
[----:B0-----:R-:W-:-:S13]  /*5210*/  ISETP.NE.AND P0, PT, R3, RZ, PT ;  /* 0x000000ff0300720c */ /* 0x001fda0003f05270 */
[----:B------:R-:W-:Y:S05]  /*5220*/  @P0 EXIT ;  /* 0x000000000000094d */ /* 0x000fea0003800000 */
[----:B------:R-:W-:Y:S01]  /*5230*/  LOP3.LUT P0, RZ, R8, 0xff, RZ, 0xc0, !PT ;  /* 0x000000ff08ff7812 */ /* 0x000fe2000780c0ff */
[----:B------:R-:W-:Y:S02]  /*5240*/  IMAD.MOV.U32 R3, RZ, RZ, 0x1 ;  /* 0x00000001ff037424 */ /* 0x000fe400078e00ff */
[----:B------:R-:W-:-:S10]  /*5250*/  IMAD.MOV.U32 R8, RZ, RZ, RZ ;  /* 0x000000ffff087224 */ /* 0x000fd400078e00ff */
[----:B------:R-:W-:Y:S05]  /*5260*/  @!P0 BRA `(.L_x_102) ;  /* 0x0000000c00588947 */ /* 0x000fea0003800000 */
[----:B------:R-:W0:Y:S01]  /*5270*/  LDC R3, c[0x0][0x28c] ;  /* 0x0000a300ff037b82 */ /* 0x000e220000000800 */
[----:B------:R-:W-:Y:S01]  /*5280*/  ULDC UR5, c[0x0][0x658] ;  /* 0x0001960000057ab9 */ /* 0x000fe20000000800 */
[----:B------:R-:W-:Y:S01]  /*5290*/  UMOV UR6, 0xffffffff ;  /* 0xffffffff00067882 */ /* 0x000fe20000000000 */
[----:B------:R-:W-:Y:S01]  /*52a0*/  BSSY B0, `(.L_x_102) ;  /* 0x00000d2000007945 */ /* 0x000fe20003800000 */
[----:B------:R-:W-:Y:S01]  /*52b0*/  USHF.L.U32 UR6, UR6, UR5, URZ ;  /* 0x0000000506067299 */ /* 0x000fe2000800063f */
[----:B------:R-:W-:Y:S01]  /*52c0*/  IMAD.MOV.U32 R10, RZ, RZ, 0x1 ;  /* 0x00000001ff0a7424 */ /* 0x000fe200078e00ff */
[----:B------:R-:W-:Y:S01]  /*52d0*/  LOP3.LUT R13, R18, 0x2, RZ, 0xfc, !PT ;  /* 0x00000002120d7812 */ /* 0x000fe200078efcff */
[----:B------:R-:W-:Y:S01]  /*52e0*/  IMAD.MOV.U32 R8, RZ, RZ, RZ ;  /* 0x000000ffff087224 */ /* 0x000fe200078e00ff */
[----:B------:R-:W1:Y:S01]  /*52f0*/  S2UR UR8, SR_CgaCtaId ;  /* 0x00000000000879c3 */ /* 0x000e620000008800 */
[----:B------:R-:W-:Y:S01]  /*5300*/  ULDC UR4, c[0x0][0x600] ;  /* 0x0001800000047ab9 */ /* 0x000fe20000000800 */
[----:B------:R-:W-:Y:S01]  /*5310*/  UMOV UR7, 0x1 ;  /* 0x0000000100077882 */ /* 0x000fe20000000000 */
[----:B------:R-:W-:-:S02]  /*5320*/  UIADD3 UR4, UR4, -0x1, URZ ;  /* 0xffffffff04047890 */ /* 0x000fc4000fffe03f */
[----:B------:R-:W-:Y:S02]  /*5330*/  USHF.L.U32 UR5, UR7, UR5, URZ ;  /* 0x0000000507057299 */ /* 0x000fe4000800063f */
[----:B------:R-:W-:Y:S01]  /*5340*/  ULOP3.LUT UR6, URZ, UR6, URZ, 0x33, !UPT ;  /* 0x000000063f067292 */ /* 0x000fe2000f8e333f */
[----:B------:R-:W-:Y:S01]  /*5350*/  ULDC.64 UR30, c[0x0][0x198] ;  /* 0x00006600001e7ab9 */ /* 0x000fe20000000a00 */
[----:B0-----:R-:W-:-:S05]  /*5360*/  VIADD R3, R3, 0x7f ;  /* 0x0000007f03037836 */ /* 0x001fca0000000000 */
[----:B------:R-:W-:Y:S01]  /*5370*/  SHF.R.S32.HI R4, RZ, 0x1f, R3 ;  /* 0x0000001fff047819 */ /* 0x000fe20000011403 */
[----:B-1----:R-:W-:-:S03]  /*5380*/  IMAD.U32 R11, RZ, RZ, UR8 ;  /* 0x00000008ff0b7e24 */ /* 0x002fc6000f8e00ff */
[----:B------:R-:W-:Y:S01]  /*5390*/  LEA.HI R4, R4, R3, RZ, 0x7 ;  /* 0x0000000304047211 */ /* 0x000fe200078f38ff */
[----:B------:R-:W-:-:S03]  /*53a0*/  IMAD.MOV.U32 R3, RZ, RZ, 0x1 ;  /* 0x00000001ff037424 */ /* 0x000fc600078e00ff */
[----:B------:R-:W-:-:S05]  /*53b0*/  SHF.R.S32.HI R9, RZ, 0x7, R4 ;  /* 0x00000007ff097819 */ /* 0x000fca0000011404 */
[----:B------:R-:W-:-:S07]  /*53c0*/  VIADD R12, R9, 0x1 ;  /* 0x00000001090c7836 */ /* 0x000fce0000000000 */
.L_x_113:
[----:B------:R-:W-:-:S03]  /*53d0*/  UMOV UR7, 0xffffffff ;  /* 0xffffffff00077882 */ /* 0x000fc60000000000 */
[----:B------:R-:W-:Y:S05]  /*53e0*/  BRA.DIV UR7, `(.L_x_103) ;  /* 0x0000000e07e07947 */ /* 0x000fea000b800000 */
[----:B------:R-:W-:-:S13]  /*53f0*/  ELECT P6, URZ, PT ;  /* 0x00000000003f782f */ /* 0x000fda00038c0000 */
.L_x_124:
[----:B------:R-:W0:Y:S01]  /*5400*/  LDC R4, c[0x0][0x28c] ;  /* 0x0000a300ff047b82 */ /* 0x000e220000000800 */
[----:B------:R-:W-:Y:S01]  /*5410*/  BSSY B1, `(.L_x_104) ;  /* 0x0000047000017945 */ /* 0x000fe20003800000 */
[----:B0-----:R-:W-:-:S13]  /*5420*/  ISETP.LT.OR P6, PT, R4, 0x1, !P6 ;  /* 0x000000010400780c */ /* 0x001fda00077c1670 */
[----:B------:R-:W-:Y:S05]  /*5430*/  @P6 BRA `(.L_x_105) ;  /* 0x0000000400106947 */ /* 0x000fea0003800000 */
[----:B------:R-:W-:Y:S02]  /*5440*/  IMAD R20, R20, 0x4, R11 ;  /* 0x0000000414147824 */ /* 0x000fe400078e020b */
[----:B------:R-:W-:Y:S02]  /*5450*/  IMAD.SHL.U32 R19, R19, 0x40, RZ ;  /* 0x0000004013137824 */ /* 0x000fe400078e00ff */
[----:B------:R-:W-:Y:S02]  /*5460*/  IMAD.MOV.U32 R23, RZ, RZ, RZ ;  /* 0x000000ffff177224 */ /* 0x000fe400078e00ff */
[----:B------:R-:W-:Y:S02]  /*5470*/  IMAD.MOV.U32 R4, RZ, RZ, R12 ;  /* 0x000000ffff047224 */ /* 0x000fe400078e000c */
[----:B------:R-:W-:Y:S02]  /*5480*/  IMAD.MOV.U32 R5, RZ, RZ, R3 ;  /* 0x000000ffff057224 */ /* 0x000fe400078e0003 */
[----:B------:R-:W-:-:S02]  /*5490*/  IMAD.MOV.U32 R7, RZ, RZ, R8 ;  /* 0x000000ffff077224 */ /* 0x000fc400078e0008 */
[----:B------:R-:W-:-:S07]  /*54a0*/  IMAD.SHL.U32 R20, R20, 0x20, RZ ;  /* 0x0000002014147824 */ /* 0x000fce00078e00ff */
.L_x_108:
[----:B------:R-:W0:Y:S01]  /*54b0*/  S2UR UR7, SR_CgaCtaId ;  /* 0x00000000000779c3 */ /* 0x000e220000008800 */
[----:B------:R-:W-:Y:S02]  /*54c0*/  MOV R14, 0x400 ;  /* 0x00000400000e7802 */ /* 0x000fe40000000f00 */
[----:B------:R-:W-:-:S13]  /*54d0*/  ISETP.NE.AND P1, PT, R0, RZ, PT ;  /* 0x000000ff0000720c */ /* 0x000fda0003f25270 */
[----:B------:R-:W1:Y:S01]  /*54e0*/  @!P1 LDC R15, c[0x0][0x500] ;  /* 0x00014000ff0f9b82 */ /* 0x000e620000000800 */
[----:B0-----:R-:W-:-:S05]  /*54f0*/  IMAD.U32 R11, RZ, RZ, UR7 ;  /* 0x00000007ff0b7e24 */ /* 0x001fca000f8e00ff */
[----:B------:R-:W-:Y:S02]  /*5500*/  LEA R22, R11, R14, 0x18 ;  /* 0x0000000e0b167211 */ /* 0x000fe400078ec0ff */
[----:B------:R-:W-:-:S03]  /*5510*/  SHF.L.U32 R14, R5, 0x1f, RZ ;  /* 0x0000001f050e7819 */ /* 0x000fc600000006ff */
[----:B------:R-:W-:-:S04]  /*5520*/  IMAD R21, R7, 0x8, R22 ;  /* 0x0000000807157824 */ /* 0x000fc800078e0216 */
[----:B------:R-:W0:Y:S02]  /*5530*/  SYNCS.PHASECHK.TRANS64.TRYWAIT P0, [R21+URZ+0x20], R14 ;  /* 0x0000200e150075a7 */ /* 0x000e24000800017f */
[----:B01----:R-:W-:Y:S05]  /*5540*/  @!P0 BRA `(.L_x_106) ;  /* 0x0000000c00a88947 */ /* 0x003fea0003800000 */
.L_x_125:
[----:B0-----:R-:W-:Y:S01]  /*5550*/  PRMT R14, R13, 0x9910, RZ ;  /* 0x000099100d0e7816 */ /* 0x001fe200000000ff */
[----:B------:R0:W-:Y:S03]  /*5560*/  @!P1 SYNCS.ARRIVE.TRANS64 RZ, [R21+URZ], R15 ;  /* 0x0000000f15ff99a7 */ /* 0x0001e6000800003f */
[----:B------:R-:W-:-:S13]  /*5570*/  ISETP.NE.AND P0, PT, R14, 0x2, PT ;  /* 0x000000020e00780c */ /* 0x000fda0003f05270 */
[----:B0-----:R-:W-:Y:S05]  /*5580*/  @P0 BRA `(.L_x_107) ;  /* 0x0000000000040947 */ /* 0x001fea0003800000 */
[----:B------:R-:W-:Y:S01]  /*5590*/  BPT.TRAP 0x1 ;  /* 0x000000040000795c */ /* 0x000fe20000300000 */
.L_x_107:
[----:B------:R-:W-:Y:S01]  /*55a0*/  IMAD.SHL.U32 R14, R7, 0x4000, RZ ;  /* 0x00004000070e7824 */ /* 0x000fe200078e00ff */
[----:B------:R-:W-:Y:S01]  /*55b0*/  R2UR UR34, R23 ;  /* 0x00000000172272ca */ /* 0x000fe200000e0000 */
[----:B------:R-:W-:Y:S01]  /*55c0*/  VIADD R4, R4, 0xffffffff ;  /* 0xffffffff04047836 */ /* 0x000fe20000000000 */
[----:B------:R-:W-:Y:S01]  /*55d0*/  R2UR UR33, R21 ;  /* 0x00000000152172ca */ /* 0x000fe200000e0000 */
[--C-:B------:R-:W-:Y:S01]  /*55e0*/  IMAD R15, R11, 0x800, R14.reuse ;  /* 0x000008000b0f7824 */ /* 0x100fe200078e020e */
[----:B------:R-:W-:Y:S01]  /*55f0*/  R2UR UR36, R6 ;  /* 0x00000000062472ca */ /* 0x000fe200000e0000 */
[----:B------:R-:W-:Y:S01]  /*5600*/  IMAD.IADD R14, R22, 0x1, R14 ;  /* 0x00000001160e7824 */ /* 0x000fe200078e020e */
[----:B------:R-:W-:Y:S01]  /*5610*/  R2UR UR35, R20 ;  /* 0x00000000142372ca */ /* 0x000fe200000e0000 */
[----:B------:R-:W-:Y:S01]  /*5620*/  IMAD R15, R15, 0x2, R22 ;  /* 0x000000020f0f7824 */ /* 0x000fe200078e0216 */
[----:B------:R-:W-:Y:S01]  /*5630*/  UIADD3 UR14, UP0, UR30, 0xf0, URZ ;  /* 0x000000f01e0e7890 */ /* 0x000fe2000ff1e03f */
[----:B------:R-:W-:Y:S01]  /*5640*/  R2UR UR19, R19 ;  /* 0x00000000131372ca */ /* 0x000fe200000e0000 */
[----:B------:R-:W-:Y:S01]  /*5650*/  UIADD3 UR42, UP1, UR30, 0x1f0, URZ ;  /* 0x000001f01e2a7890 */ /* 0x000fe2000ff3e03f */
[----:B------:R-:W-:Y:S01]  /*5660*/  R2UR UR8, R14 ;  /* 0x000000000e0872ca */ /* 0x000fe200000e0000 */
[----:B------:R-:W-:Y:S01]  /*5670*/  UIADD3.X UR15, URZ, UR31, URZ, UP0, !UPT ;  /* 0x0000001f3f0f7290 */ /* 0x000fe200087fe43f */
[----:B------:R-:W-:Y:S01]  /*5680*/  R2UR UR24, R15 ;  /* 0x000000000f1872ca */ /* 0x000fe200000e0000 */
[----:B------:R-:W-:Y:S01]  /*5690*/  UIADD3 UR26, UR34, 0x40, URZ ;  /* 0x00000040221a7890 */ /* 0x000fe2000fffe03f */
[----:B------:R-:W-:Y:S01]  /*56a0*/  ISETP.GT.AND P1, PT, R4, 0x1, PT ;  /* 0x000000010400780c */ /* 0x000fe20003f24270 */
[----:B------:R-:W-:Y:S01]  /*56b0*/  UIADD3.X UR43, URZ, UR31, URZ, UP1, !UPT ;  /* 0x0000001f3f2b7290 */ /* 0x000fe20008ffe43f */
[----:B------:R-:W-:Y:S01]  /*56c0*/  VIADD R7, R7, 0x1 ;  /* 0x0000000107077836 */ /* 0x000fe20000000000 */
[----:B------:R-:W-:Y:S01]  /*56d0*/  UMOV UR7, 0xf0000 ;  /* 0x000f000000077882 */ /* 0x000fe20000000000 */
[----:B------:R-:W-:Y:S01]  /*56e0*/  UMOV UR22, 0x0 ;  /* 0x0000000000167882 */ /* 0x000fe20000000000 */
[----:B------:R-:W-:Y:S01]  /*56f0*/  UMOV UR23, 0x10000000 ;  /* 0x1000000000177882 */ /* 0x000fe20000000000 */
[----:B------:R-:W-:Y:S01]  /*5700*/  UMOV UR25, UR33 ;  /* 0x0000002100197c82 */ /* 0x000fe20008000000 */
[----:B------:R-:W-:Y:S01]  /*5710*/  ISETP.NE.AND P0, PT, R7, 0x4, PT ;  /* 0x000000040700780c */ /* 0x000fe20003f05270 */
[----:B------:R-:W-:Y:S01]  /*5720*/  UMOV UR28, UR36 ;  /* 0x00000024001c7c82 */ /* 0x000fe20008000000 */
[----:B------:R-:W-:Y:S01]  /*5730*/  UIADD3 UR16, UR8, 0x20100, URZ ;  /* 0x0002010008107890 */ /* 0x000fe2000fffe03f */
[----:B------:R-:W-:Y:S01]  /*5740*/  VIADD R23, R23, 0x80 ;  /* 0x0000008017177836 */ /* 0x000fe20000000000 */
[----:B------:R-:W-:Y:S01]  /*5750*/  UIADD3 UR32, UR24, 0x100, URZ ;  /* 0x0000010018207890 */ /* 0x000fe2000fffe03f */
[----:B------:R-:W-:Y:S01]  /*5760*/  SEL R14, RZ, 0x1, P0 ;  /* 0x00000001ff0e7807 */ /* 0x000fe20000000000 */
[----:B------:R-:W-:Y:S01]  /*5770*/  UIADD3 UR24, UR24, 0x4100, URZ ;  /* 0x0000410018187890 */ /* 0x000fe2000fffe03f */
[----:B------:R-:W-:Y:S01]  /*5780*/  SEL R7, R7, RZ, P0 ;  /* 0x000000ff07077207 */ /* 0x000fe20000000000 */
[----:B------:R-:W-:Y:S01]  /*5790*/  UIADD3 UR8, UR8, 0x22100, URZ ;  /* 0x0002210008087890 */ /* 0x000fe2000fffe03f */
[----:B------:R-:W-:Y:S01]  /*57a0*/  LOP3.LUT R5, R5, R14, RZ, 0x3c, !PT ;  /* 0x0000000e05057212 */ /* 0x000fe200078e3cff */
[----:B------:R-:W-:Y:S01]  /*57b0*/  UMOV UR27, UR35 ;  /* 0x00000023001b7c82 */ /* 0x000fe20008000000 */
[----:B------:R-:W-:Y:S01]  /*57c0*/  UMOV UR17, UR33 ;  /* 0x0000002100117c82 */ /* 0x000fe20008000000 */
[----:B------:R-:W-:Y:S01]  /*57d0*/  UMOV UR18, UR34 ;  /* 0x0000002200127c82 */ /* 0x000fe20008000000 */
[----:B------:R-:W-:Y:S01]  /*57e0*/  UMOV UR20, UR36 ;  /* 0x0000002400147c82 */ /* 0x000fe20008000000 */
[----:B------:R0:W-:Y:S01]  /*57f0*/  UTMALDG.3D.MULTICAST [UR32], [UR14], UR7, desc[UR22] ;  /* 0x000016200e0073b4 */ /* 0x0001e20008011807 */
[----:B------:R-:W-:Y:S01]  /*5800*/  UMOV UR9, UR33 ;  /* 0x0000002100097c82 */ /* 0x000fe20008000000 */
[----:B------:R-:W-:Y:S01]  /*5810*/  UMOV UR11, UR19 ;  /* 0x00000013000b7c82 */ /* 0x000fe20008000000 */
[----:B------:R-:W-:Y:S01]  /*5820*/  UMOV UR12, UR36 ;  /* 0x00000024000c7c82 */ /* 0x000fe20008000000 */
[----:B------:R-:W-:Y:S01]  /*5830*/  UMOV UR10, UR26 ;  /* 0x0000001a000a7c82 */ /* 0x000fe20008000000 */
[----:B------:R0:W-:Y:S01]  /*5840*/  UTMALDG.3D.MULTICAST [UR24], [UR14], UR7, desc[UR22] ;  /* 0x000016180e0073b4 */ /* 0x0001e20008011807 */
[----:B------:R0:W-:Y:S01]  /*5850*/  UTMALDG.3D [UR16], [UR42], desc[UR22] ;  /* 0x000016102a0075b4 */ /* 0x0001e20008011000 */
[----:B------:R0:W-:Y:S02]  /*5860*/  UTMALDG.3D [UR8], [UR42], desc[UR22] ;  /* 0x000016082a0075b4 */ /* 0x0001e40008011000 */
[----:B0-----:R-:W-:Y:S05]  /*5870*/  @P1 BRA `(.L_x_108) ;  /* 0xfffffffc000c1947 */ /* 0x001fea000383ffff */
.L_x_105:
[----:B------:R-:W-:Y:S05]  /*5880*/  BSYNC B1 ;  /* 0x0000000000017941 */ /* 0x000fea0003800000 */
.L_x_104:
[----:B------:R-:W-:Y:S01]  /*5890*/  LOP3.LUT P1, RZ, R10, 0xff, RZ, 0xc0, !PT ;  /* 0x000000ff0aff7812 */ /* 0x000fe2000782c0ff */
[----:B------:R-:W-:Y:S01]  /*58a0*/  IMAD.IADD R8, R9, 0x1, R8 ;  /* 0x0000000109087824 */ /* 0x000fe200078e0208 */
[----:B------:R-:W-:Y:S01]  /*58b0*/  IADD3 R16, P2, R16, UR38, RZ ;  /* 0x0000002610107c10 */ /* 0x000fe2000ff5e0ff */
[----:B------:R-:W-:Y:S01]  /*58c0*/  ULDC.64 UR8, c[0x0][0x650] ;  /* 0x0001940000087ab9 */ /* 0x000fe20000000a00 */
[----:B------:R-:W-:Y:S01]  /*58d0*/  BSSY B1, `(.L_x_109) ;  /* 0x000006c000017945 */ /* 0x000fe20003800000 */
[----:B------:R-:W-:Y:S01]  /*58e0*/  IMAD.MOV.U32 R20, RZ, RZ, -0x1 ;  /* 0xffffffffff147424 */ /* 0x000fe200078e00ff */
[----:B------:R-:W-:Y:S01]  /*58f0*/  SHF.R.U32.HI R4, RZ, 0x2, R8 ;  /* 0x00000002ff047819 */ /* 0x000fe20000011608 */
[----:B------:R-:W-:Y:S01]  /*5900*/  IMAD.MOV.U32 R19, RZ, RZ, -0x1 ;  /* 0xffffffffff137424 */ /* 0x000fe200078e00ff */
[----:B------:R-:W-:Y:S02]  /*5910*/  ISETP.GT.U32.AND P0, PT, R8, 0x3, PT ;  /* 0x000000030800780c */ /* 0x000fe40003f04070 */
[----:B------:R-:W-:-:S02]  /*5920*/  LOP3.LUT R4, R4, 0x1, RZ, 0xc0, !PT ;  /* 0x0000000104047812 */ /* 0x000fc400078ec0ff */
[----:B------:R-:W-:Y:S01]  /*5930*/  ISETP.LT.U32.AND P0, PT, R9, 0x4, P0 ;  /* 0x000000040900780c */ /* 0x000fe20000701070 */
[----:B------:R-:W0:Y:S01]  /*5940*/  @P1 S2R R11, SR_CgaCtaId ;  /* 0x00000000000b1919 */ /* 0x000e220000008800 */
[----:B------:R-:W-:Y:S02]  /*5950*/  @P1 MOV R6, 0x400 ;  /* 0x0000040000061802 */ /* 0x000fe40000000f00 */
[----:B------:R-:W-:Y:S02]  /*5960*/  IADD3.X R17, R17, UR41, RZ, P2, !PT ;  /* 0x0000002911117c10 */ /* 0x000fe400097fe4ff */
[----:B------:R-:W-:Y:S02]  /*5970*/  ISETP.GE.U32.AND P2, PT, R16, UR8, PT ;  /* 0x0000000810007c0c */ /* 0x000fe4000bf46070 */
[----:B------:R-:W-:Y:S02]  /*5980*/  LOP3.LUT R8, R8, 0x3, RZ, 0xc0, !PT ;  /* 0x0000000308087812 */ /* 0x000fe400078ec0ff */
[----:B------:R-:W-:-:S02]  /*5990*/  PRMT R10, RZ, 0x7610, R10 ;  /* 0x00007610ff0a7816 */ /* 0x000fc4000000000a */
[----:B0-----:R-:W-:-:S04]  /*59a0*/  @P1 LEA R6, R11, R6, 0x18 ;  /* 0x000000060b061211 */ /* 0x001fc800078ec0ff */
[----:B------:R0:W-:Y:S01]  /*59b0*/  @P1 SYNCS.ARRIVE.TRANS64.A1T0 RZ, [R6+URZ+0x58], RZ ;  /* 0x000058ff06ff19a7 */ /* 0x0001e2000810003f */
[----:B------:R-:W-:Y:S02]  /*59c0*/  ISETP.NE.U32.AND P1, PT, R4, 0x1, PT ;  /* 0x000000010400780c */ /* 0x000fe40003f25070 */
[----:B------:R-:W-:Y:S02]  /*59d0*/  SEL R4, RZ, 0x1, !P0 ;  /* 0x00000001ff047807 */ /* 0x000fe40004000000 */
[----:B------:R-:W-:Y:S02]  /*59e0*/  ISETP.GE.U32.AND.EX P0, PT, R17, UR9, PT, P2 ;  /* 0x0000000911007c0c */ /* 0x000fe4000bf06120 */
[----:B------:R-:W-:Y:S01]  /*59f0*/  ISETP.GT.U32.AND P1, PT, R9, 0x3, !P1 ;  /* 0x000000030900780c */ /* 0x000fe20004f24070 */
[----:B0-----:R-:W-:-:S03]  /*5a00*/  IMAD.MOV.U32 R6, RZ, RZ, -0x1 ;  /* 0xffffffffff067424 */ /* 0x001fc600078e00ff */
[----:B------:R-:W-:-:S04]  /*5a10*/  SEL R5, RZ, 0x1, !P1 ;  /* 0x00000001ff057807 */ /* 0x000fc80004800000 */
[--C-:B------:R-:W-:Y:S02]  /*5a20*/  LOP3.LUT R3, R5, R3, R4.reuse, 0x96, !PT ;  /* 0x0000000305037212 */ /* 0x100fe400078e9604 */
[----:B------:R-:W-:Y:S01]  /*5a30*/  PRMT R4, RZ, 0x7610, R4 ;  /* 0x00007610ff047816 */ /* 0x000fe20000000004 */
[----:B------:R-:W-:Y:S06]  /*5a40*/  @P0 BRA `(.L_x_110) ;  /* 0x0000000400500947 */ /* 0x000fec0003800000 */
[----:B------:R-:W0:Y:S01]  /*5a50*/  S2R R19, SR_CTAID.X ;  /* 0x0000000000137919 */ /* 0x000e220000002500 */
[----:B------:R-:W-:Y:S01]  /*5a60*/  ULDC.64 UR8, c[0x0][0x628] ;  /* 0x00018a0000087ab9 */ /* 0x000fe20000000a00 */
[----:B------:R-:W1:Y:S01]  /*5a70*/  LDC R20, c[0x0][0x144] ;  /* 0x00005100ff147b82 */ /* 0x000e620000000800 */
[----:B------:R-:W-:Y:S01]  /*5a80*/  ISETP.NE.U32.AND P0, PT, RZ, UR8, PT ;  /* 0x00000008ff007c0c */ /* 0x000fe2000bf05070 */
[----:B------:R-:W2:Y:S01]  /*5a90*/  S2R R14, SR_CTAID.Y ;  /* 0x00000000000e7919 */ /* 0x000ea20000002600 */
[----:B------:R-:W-:Y:S01]  /*5aa0*/  ULDC UR10, c[0x0][0x630] ;  /* 0x00018c00000a7ab9 */ /* 0x000fe20000000800 */
[----:B------:R-:W-:Y:S01]  /*5ab0*/  ULDC UR11, c[0x0][0x150] ;  /* 0x00005400000b7ab9 */ /* 0x000fe20000000800 */
[----:B------:R-:W-:Y:S01]  /*5ac0*/  ISETP.NE.AND.EX P0, PT, RZ, UR9, PT, P0 ;  /* 0x00000009ff007c0c */ /* 0x000fe2000bf05300 */
[----:B------:R-:W-:Y:S02]  /*5ad0*/  IMAD.MOV.U32 R4, RZ, RZ, R16 ;  /* 0x000000ffff047224 */ /* 0x000fe400078e0010 */
[----:B------:R-:W-:Y:S01]  /*5ae0*/  IMAD.MOV.U32 R5, RZ, RZ, R17 ;  /* 0x000000ffff057224 */ /* 0x000fe200078e0011 */
[----:B0-----:R-:W-:-:S09]  /*5af0*/  I2FP.F32.U32 R21, R19 ;  /* 0x0000001300157245 */ /* 0x001fd20000201000 */
[----:B------:R-:W-:Y:S05]  /*5b00*/  @!P0 BRA `(.L_x_111) ;  /* 0x0000000000288947 */ /* 0x000fea0003800000 */
[----:B------:R-:W-:Y:S02]  /*5b10*/  ULDC UR7, c[0x0][0x634] ;  /* 0x00018d0000077ab9 */ /* 0x000fe40000000800 */
[----:B------:R-:W-:-:S05]  /*5b20*/  IADD3 R5, P0, R16, UR7, RZ ;  /* 0x0000000710057c10 */ /* 0x000fca000ff1e0ff */
[----:B------:R-:W-:-:S04]  /*5b30*/  IMAD.X R15, RZ, RZ, R17, P0 ;  /* 0x000000ffff0f7224 */ /* 0x000fc800000e0611 */
[----:B------:R-:W-:-:S04]  /*5b40*/  IMAD.WIDE.U32 R6, R15, UR8, RZ ;  /* 0x000000080f067c25 */ /* 0x000fc8000f8e00ff */
[----:B------:R-:W-:-:S04]  /*5b50*/  IMAD.WIDE.U32 R6, P0, R5, UR9, R6 ;  /* 0x0000000905067c25 */ /* 0x000fc8000f800006 */
[----:B------:R-:W-:-:S04]  /*5b60*/  IMAD.WIDE.U32 R4, R5, UR8, RZ ;  /* 0x0000000805047c25 */ /* 0x000fc8000f8e00ff */
[----:B------:R-:W-:Y:S01]  /*5b70*/  IMAD.MOV.U32 R4, RZ, RZ, R7 ;  /* 0x000000ffff047224 */ /* 0x000fe200078e0007 */
[----:B------:R-:W-:Y:S01]  /*5b80*/  IADD3 RZ, P1, R5, R6, RZ ;  /* 0x0000000605ff7210 */ /* 0x000fe20007f3e0ff */
[----:B------:R-:W-:-:S04]  /*5b90*/  IMAD.X R5, RZ, RZ, RZ, P0 ;  /* 0x000000ffff057224 */ /* 0x000fc800000e06ff */
[----:B------:R-:W-:-:S08]  /*5ba0*/  IMAD.WIDE.U32.X R4, R15, UR9, R4, P1 ;  /* 0x000000090f047c25 */ /* 0x000fd000088e0404 */
.L_x_111:
[----:B------:R-:W-:Y:S01]  /*5bb0*/  FMUL R21, R21, UR11 ;  /* 0x0000000b15157c20 */ /* 0x000fe20008400000 */
[--C-:B------:R-:W-:Y:S01]  /*5bc0*/  SHF.R.U64 R15, R4, UR10, R5.reuse ;  /* 0x0000000a040f7c19 */ /* 0x100fe20008001205 */
[----:B------:R-:W-:Y:S01]  /*5bd0*/  ULDC.64 UR8, c[0x0][0x620] ;  /* 0x0001880000087ab9 */ /* 0x000fe20000000a00 */
[----:B------:R-:W-:Y:S01]  /*5be0*/  SHF.R.U32.HI R4, RZ, UR10, R5 ;  /* 0x0000000aff047c19 */ /* 0x000fe20008011605 */
[----:B------:R-:W-:Y:S01]  /*5bf0*/  ULDC.64 UR10, c[0x0][0x640] ;  /* 0x00019000000a7ab9 */ /* 0x000fe20000000a00 */
[----:B------:R-:W-:Y:S01]  /*5c00*/  IADD3 R5, P0, RZ, -R15, RZ ;  /* 0x8000000fff057210 */ /* 0x000fe20007f1e0ff */
[----:B------:R-:W0:Y:S01]  /*5c10*/  F2I.U32.TRUNC.NTZ R21, R21 ;  /* 0x0000001500157305 */ /* 0x000e22000020f000 */
[----:B------:R-:W-:-:S03]  /*5c20*/  ULDC UR7, c[0x0][0x618] ;  /* 0x0001860000077ab9 */ /* 0x000fc60000000800 */
[----:B------:R-:W-:Y:S01]  /*5c30*/  IMAD.X R4, RZ, RZ, ~R4, P0 ;  /* 0x000000ffff047224 */ /* 0x000fe200000e0e04 */
[----:B------:R-:W-:-:S03]  /*5c40*/  ISETP.NE.U32.AND P0, PT, RZ, UR10, PT ;  /* 0x0000000aff007c0c */ /* 0x000fc6000bf05070 */
[----:B------:R-:W-:Y:S01]  /*5c50*/  IMAD R4, R4, UR8, RZ ;  /* 0x0000000804047c24 */ /* 0x000fe2000f8e02ff */
[----:B------:R-:W-:-:S03]  /*5c60*/  ISETP.NE.AND.EX P0, PT, RZ, UR11, PT, P0 ;  /* 0x0000000bff007c0c */ /* 0x000fc6000bf05300 */
[C---:B------:R-:W-:Y:S02]  /*5c70*/  IMAD R7, R5.reuse, UR9, R4 ;  /* 0x0000000905077c24 */ /* 0x040fe4000f8e0204 */
[----:B------:R-:W-:Y:S01]  /*5c80*/  IMAD.WIDE.U32 R4, R5, UR8, R16 ;  /* 0x0000000805047c25 */ /* 0x000fe2000f8e0010 */
[----:B------:R-:W-:-:S03]  /*5c90*/  ULDC UR8, c[0x0][0x154] ;  /* 0x0000550000087ab9 */ /* 0x000fc60000000800 */
[----:B0-----:R-:W-:Y:S02]  /*5ca0*/  IMAD.MOV R6, RZ, RZ, -R21 ;  /* 0x000000ffff067224 */ /* 0x001fe400078e0a15 */
[----:B------:R-:W0:Y:S01]  /*5cb0*/  LDC R21, c[0x0][0x148] ;  /* 0x00005200ff157b82 */ /* 0x000e220000000800 */
[----:B------:R-:W-:Y:S02]  /*5cc0*/  IMAD.IADD R5, R5, 0x1, R7 ;  /* 0x0000000105057824 */ /* 0x000fe400078e0207 */
[----:B-1----:R-:W-:Y:S01]  /*5cd0*/  IMAD R19, R20, R6, R19 ;  /* 0x0000000614137224 */ /* 0x002fe200078e0213 */
[----:B--2---:R-:W-:Y:S02]  /*5ce0*/  I2FP.F32.U32 R6, R14 ;  /* 0x0000000e00067245 */ /* 0x004fe40000201000 */
[--C-:B------:R-:W-:Y:S02]  /*5cf0*/  SHF.R.U64 R20, R4, UR7, R5.reuse ;  /* 0x0000000704147c19 */ /* 0x100fe40008001205 */
[----:B------:R-:W-:Y:S01]  /*5d00*/  SHF.R.U32.HI R5, RZ, UR7, R5 ;  /* 0x00000007ff057c19 */ /* 0x000fe20008011605 */
[----:B------:R-:W-:Y:S01]  /*5d10*/  FMUL R6, R6, UR8 ;  /* 0x0000000806067c20 */ /* 0x000fe20008400000 */
[----:B------:R-:W-:-:S02]  /*5d20*/  ULDC UR7, c[0x0][0x608] ;  /* 0x0001820000077ab9 */ /* 0x000fc40000000800 */
[--C-:B------:R-:W-:Y:S01]  /*5d30*/  SHF.R.U64 R23, R20, UR7, R5.reuse ;  /* 0x0000000714177c19 */ /* 0x100fe20008001205 */
[----:B------:R1:W2:Y:S01]  /*5d40*/  F2I.U32.TRUNC.NTZ R24, R6 ;  /* 0x0000000600187305 */ /* 0x0002a2000020f000 */
[----:B------:R-:W-:Y:S01]  /*5d50*/  SHF.R.U32.HI R4, RZ, UR7, R5 ;  /* 0x00000007ff047c19 */ /* 0x000fe20008011605 */
[----:B------:R-:W-:-:S03]  /*5d60*/  ULDC UR7, c[0x0][0x658] ;  /* 0x0001960000077ab9 */ /* 0x000fc60000000800 */
[--C-:B------:R-:W-:Y:S02]  /*5d70*/  SHF.R.U64 R22, R23, UR7, R4.reuse ;  /* 0x0000000717167c19 */ /* 0x100fe40008001204 */
[----:B------:R-:W-:-:S03]  /*5d80*/  SHF.R.U32.HI R25, RZ, UR7, R4 ;  /* 0x00000007ff197c19 */ /* 0x000fc60008011604 */
[----:B------:R-:W-:Y:S02]  /*5d90*/  IMAD.MOV.U32 R4, RZ, RZ, R22 ;  /* 0x000000ffff047224 */ /* 0x000fe400078e0016 */
[----:B------:R-:W-:Y:S01]  /*5da0*/  IMAD.MOV.U32 R5, RZ, RZ, R25 ;  /* 0x000000ffff057224 */ /* 0x000fe200078e0019 */
[----:B-1----:R-:W-:Y:S06]  /*5db0*/  @!P0 BRA `(.L_x_112) ;  /* 0x0000000000288947 */ /* 0x002fec0003800000 */
        /* <DEDUP_REMOVED lines=10> */
.L_x_112:
[----:B------:R-:W-:Y:S01]  /*5e60*/  ISETP.NE.AND P0, PT, R2, 0x1, PT ;  /* 0x000000010200780c */ /* 0x000fe20003f05270 */
[----:B------:R-:W-:Y:S01]  /*5e70*/  ULDC UR7, c[0x0][0x648] ;  /* 0x0001920000077ab9 */ /* 0x000fe20000000800 */
[----:B------:R-:W-:Y:S01]  /*5e80*/  LOP3.LUT R23, R23, UR6, RZ, 0xc0, !PT ;  /* 0x0000000617177c12 */ /* 0x000fe2000f8ec0ff */
[----:B--2---:R-:W-:Y:S01]  /*5e90*/  IMAD.MOV R24, RZ, RZ, -R24 ;  /* 0x000000ffff187224 */ /* 0x004fe200078e0a18 */
[----:B------:R-:W-:Y:S01]  /*5ea0*/  SHF.R.U64 R4, R4, UR7, R5 ;  /* 0x0000000704047c19 */ /* 0x000fe20008001205 */
[----:B------:R-:W-:Y:S01]  /*5eb0*/  ULDC UR7, c[0x0][0x638] ;  /* 0x00018e0000077ab9 */ /* 0x000fe20000000800 */
[----:B------:R-:W-:Y:S01]  /*5ec0*/  LOP3.LUT R7, R20, UR4, RZ, 0xc0, !PT ;  /* 0x0000000414077c12 */ /* 0x000fe2000f8ec0ff */
[----:B------:R-:W-:Y:S01]  /*5ed0*/  ULDC UR8, c[0x0][0x610] ;  /* 0x0001840000087ab9 */ /* 0x000fe20000000800 */
[----:B------:R-:W-:Y:S02]  /*5ee0*/  IMAD.MOV.U32 R6, RZ, RZ, R15 ;  /* 0x000000ffff067224 */ /* 0x000fe400078e000f */
[----:B------:R-:W-:-:S02]  /*5ef0*/  IMAD.MOV R5, RZ, RZ, -R4 ;  /* 0x000000ffff057224 */ /* 0x000fc400078e0a04 */
[----:B------:R-:W-:Y:S02]  /*5f00*/  IMAD R4, R4, UR5, R23 ;  /* 0x0000000504047c24 */ /* 0x000fe4000f8e0217 */
[----:B0-----:R-:W-:Y:S02]  /*5f10*/  @P0 IMAD R19, R21, R24, R14 ;  /* 0x0000001815130224 */ /* 0x001fe400078e020e */
[----:B------:R-:W-:Y:S01]  /*5f20*/  IMAD R22, R5, UR7, R22 ;  /* 0x0000000705167c24 */ /* 0x000fe2000f8e0216 */
[----:B------:R-:W-:Y:S01]  /*5f30*/  ULDC UR7, c[0x0][0x600] ;  /* 0x0001800000077ab9 */ /* 0x000fe20000000800 */
[----:B------:R-:W-:Y:S02]  /*5f40*/  IMAD R20, R4, UR8, R19 ;  /* 0x0000000804147c24 */ /* 0x000fe4000f8e0213 */
[----:B------:R-:W-:Y:S02]  /*5f50*/  IMAD R5, R22, UR7, R7 ;  /* 0x0000000716057c24 */ /* 0x000fe4000f8e0207 */
[----:B------:R-:W-:-:S03]  /*5f60*/  IMAD.MOV.U32 R4, RZ, RZ, 0x1 ;  /* 0x00000001ff047424 */ /* 0x000fc600078e00ff */
[----:B------:R-:W-:Y:S02]  /*5f70*/  SEL R19, R5, R20, !P0 ;  /* 0x0000001405137207 */ /* 0x000fe40004000000 */
[----:B------:R-:W-:-:S07]  /*5f80*/  SEL R20, R20, R5, !P0 ;  /* 0x0000000514147207 */ /* 0x000fce0004000000 */
.L_x_110:
[----:B------:R-:W-:Y:S05]  /*5f90*/  BSYNC B1 ;  /* 0x0000000000017941 */ /* 0x000fea0003800000 */
.L_x_109:
[----:B------:R-:W-:-:S13]  /*5fa0*/  LOP3.LUT P0, RZ, R4, 0xff, RZ, 0xc0, !PT ;  /* 0x000000ff04ff7812 */ /* 0x000fda000780c0ff */
[----:B------:R-:W-:Y:S05]  /*5fb0*/  @P0 BRA `(.L_x_113) ;  /* 0xfffffff400040947 */ /* 0x000fea000383ffff */
[----:B------:R-:W-:Y:S05]  /*5fc0*/  BSYNC B0 ;  /* 0x0000000000007941 */ /* 0x000fea0003800000 */
.L_x_102:
[----:B------:R-:W-:-:S03]  /*5fd0*/  UMOV UR7, 0xffffffff ;  /* 0xffffffff00077882 */ /* 0x000fc60000000000 */
[----:B------:R-:W-:Y:S05]  /*5fe0*/  BRA.DIV UR7, `(.L_x_114) ;  /* 0x0000000607147947 */ /* 0x000fea000b800000 */
[----:B------:R-:W-:-:S13]  /*5ff0*/  ELECT P6, URZ, PT ;  /* 0x00000000003f782f */ /* 0x000fda00038c0000 */
.L_x_128:
[----:B------:R-:W-:Y:S04]  /*6000*/  BSSY B0, `(.L_x_115) ;  /* 0x000002b000007945 */ /* 0x000fe80003800000 */
[----:B------:R-:W-:Y:S05]  /*6010*/  @!P6 BRA `(.L_x_116) ;  /* 0x0000000000a4e947 */ /* 0x000fea0003800000 */
[----:B------:R-:W-:-:S04]  /*6020*/  LOP3.LUT R18, R18, 0x2, RZ, 0xfc, !PT ;  /* 0x0000000212127812 */ /* 0x000fc800078efcff */
[----:B------:R-:W-:-:S13]  /*6030*/  ISETP.NE.AND P0, PT, R18, 0x3, PT ;  /* 0x000000031200780c */ /* 0x000fda0003f05270 */
[----:B------:R-:W-:Y:S05]  /*6040*/  @!P0 BRA `(.L_x_117) ;  /* 0x0000000000048947 */ /* 0x000fea0003800000 */
[----:B------:R-:W-:Y:S01]  /*6050*/  BPT.TRAP 0x1 ;  /* 0x000000040000795c */ /* 0x000fe20000300000 */
.L_x_117:
[----:B------:R-:W0:Y:S01]  /*6060*/  S2R R5, SR_CgaCtaId ;  /* 0x0000000000057919 */ /* 0x000e220000008800 */
[----:B------:R-:W-:Y:S02]  /*6070*/  MOV R0, 0x400 ;  /* 0x0000040000007802 */ /* 0x000fe40000000f00 */
[----:B------:R-:W-:Y:S02]  /*6080*/  SHF.L.U32 R2, R3, 0x1f, RZ ;  /* 0x0000001f03027819 */ /* 0x000fe400000006ff */
[----:B0-----:R-:W-:-:S05]  /*6090*/  LEA R5, R5, R0, 0x18 ;  /* 0x0000000005057211 */ /* 0x001fca00078ec0ff */
[----:B------:R-:W-:-:S04]  /*60a0*/  VIADD R5, R5, 0x20 ;  /* 0x0000002005057836 */ /* 0x000fc80000000000 */
[C---:B------:R-:W-:Y:S02]  /*60b0*/  IMAD R7, R8.reuse, 0x8, R5 ;  /* 0x0000000808077824 */ /* 0x040fe400078e0205 */
[----:B------:R-:W-:Y:S02]  /*60c0*/  VIADD R8, R8, 0x1 ;  /* 0x0000000108087836 */ /* 0x000fe40000000000 */
[----:B------:R-:W0:Y:S03]  /*60d0*/  SYNCS.PHASECHK.TRANS64.TRYWAIT P0, [R7+URZ], R2 ;  /* 0x00000002070075a7 */ /* 0x000e26000800017f */
[----:B------:R-:W-:-:S04]  /*60e0*/  ISETP.NE.AND P1, PT, R8, 0x4, PT ;  /* 0x000000040800780c */ /* 0x000fc80003f25270 */
[----:B------:R-:W-:Y:S02]  /*60f0*/  SEL R0, RZ, 0x1, P1 ;  /* 0x00000001ff007807 */ /* 0x000fe40000800000 */
[----:B------:R-:W-:Y:S02]  /*6100*/  SEL R8, R8, RZ, P1 ;  /* 0x000000ff08087207 */ /* 0x000fe40000800000 */
[----:B------:R-:W-:-:S03]  /*6110*/  LOP3.LUT R9, R3, R0, RZ, 0x3c, !PT ;  /* 0x0000000003097212 */ /* 0x000fc600078e3cff */
[----:B------:R-:W-:Y:S01]  /*6120*/  IMAD R6, R8, 0x8, R5 ;  /* 0x0000000808067824 */ /* 0x000fe200078e0205 */
[----:B------:R-:W-:Y:S01]  /*6130*/  SHF.L.U32 R3, R9, 0x1f, RZ ;  /* 0x0000001f09037819 */ /* 0x000fe200000006ff */
[----:B0-----:R-:W-:Y:S06]  /*6140*/  @!P0 BRA `(.L_x_118) ;  /* 0x0000000000dc8947 */ /* 0x001fec0003800000 */
.L_x_129:
[----:B------:R-:W1:Y:S01]  /*6150*/  SYNCS.PHASECHK.TRANS64.TRYWAIT P0, [R6+URZ], R3 ;  /* 0x00000003060075a7 */ /* 0x000e62000800017f */
[----:B------:R-:W-:-:S05]  /*6160*/  VIADD R0, R8, 0x1 ;  /* 0x0000000108007836 */ /* 0x000fca0000000000 */
[----:B------:R-:W-:-:S04]  /*6170*/  ISETP.NE.AND P1, PT, R0, 0x4, PT ;  /* 0x000000040000780c */ /* 0x000fc80003f25270 */
[----:B0-----:R-:W-:Y:S02]  /*6180*/  SEL R2, RZ, 0x1, P1 ;  /* 0x00000001ff027807 */ /* 0x001fe40000800000 */
[----:B------:R-:W-:Y:S02]  /*6190*/  SEL R0, R0, RZ, P1 ;  /* 0x000000ff00007207 */ /* 0x000fe40000800000 */
[----:B------:R-:W-:-:S03]  /*61a0*/  LOP3.LUT R9, R9, R2, RZ, 0x3c, !PT ;  /* 0x0000000209097212 */ /* 0x000fc600078e3cff */
[----:B------:R-:W-:Y:S01]  /*61b0*/  IMAD R7, R0, 0x8, R5 ;  /* 0x0000000800077824 */ /* 0x000fe200078e0205 */
[----:B------:R-:W-:Y:S01]  /*61c0*/  SHF.L.U32 R4, R9, 0x1f, RZ ;  /* 0x0000001f09047819 */ /* 0x000fe200000006ff */
[----:B-1----:R-:W-:Y:S06]  /*61d0*/  @!P0 BRA `(.L_x_119) ;  /* 0x0000000000cc8947 */ /* 0x002fec0003800000 */
.L_x_130:
[----:B------:R-:W1:Y:S01]  /*61e0*/  SYNCS.PHASECHK.TRANS64.TRYWAIT P0, [R7+URZ], R4 ;  /* 0x00000004070075a7 */ /* 0x000e62000800017f */
[----:B------:R-:W-:-:S05]  /*61f0*/  VIADD R0, R0, 0x1 ;  /* 0x0000000100007836 */ /* 0x000fca0000000000 */
[----:B------:R-:W-:-:S04]  /*6200*/  ISETP.NE.AND P1, PT, R0, 0x4, PT ;  /* 0x000000040000780c */ /* 0x000fc80003f25270 */
[----:B------:R-:W-:Y:S02]  /*6210*/  SEL R2, RZ, 0x1, P1 ;  /* 0x00000001ff027807 */ /* 0x000fe40000800000 */
[----:B------:R-:W-:Y:S02]  /*6220*/  SEL R0, R0, RZ, P1 ;  /* 0x000000ff00007207 */ /* 0x000fe40000800000 */
[----:B------:R-:W-:Y:S01]  /*6230*/  LOP3.LUT R2, R9, R2, RZ, 0x3c, !PT ;  /* 0x0000000209027212 */ /* 0x000fe200078e3cff */
[----:B-1----:R-:W-:Y:S06]  /*6240*/  @!P0 BRA `(.L_x_120) ;  /* 0x0000000000c48947 */ /* 0x002fec0003800000 */
.L_x_131:
[----:B------:R-:W-:Y:S01]  /*6250*/  IMAD R5, R0, 0x8, R5 ;  /* 0x0000000800057824 */ /* 0x000fe200078e0205 */
[----:B------:R-:W-:-:S07]  /*6260*/  SHF.L.U32 R0, R2, 0x1f, RZ ;  /* 0x0000001f02007819 */ /* 0x000fce00000006ff */
.L_x_121:
[----:B--2---:R2:W3:Y:S02]  /*6270*/  SYNCS.PHASECHK.TRANS64.TRYWAIT P0, [R5+URZ], R0 ;  /* 0x00000000050075a7 */ /* 0x0044e4000800017f */
[----:B---3--:R-:W-:Y:S05]  /*6280*/  @!P0 NANOSLEEP.SYNCS 0x989680 ;  /* 0x009896800000895d */ /* 0x008fea0003900000 */
[----:B------:R-:W3:Y:S02]  /*6290*/  @!P0 SYNCS.PHASECHK.TRANS64 P0, [R5+URZ], R0 ;  /* 0x00000000050085a7 */ /* 0x000ee4000800007f */
[----:B---3--:R-:W-:Y:S05]  /*62a0*/  @!P0 BRA `(.L_x_121) ;  /* 0xfffffffc00f08947 */ /* 0x008fea000383ffff */
.L_x_116:
[----:B------:R-:W-:Y:S05]  /*62b0*/  BSYNC B0 ;  /* 0x0000000000007941 */ /* 0x000fea0003800000 */
.L_x_115:
[----:B------:R-:W-:Y:S05]  /*62c0*/  EXIT ;  /* 0x000000000000794d */ /* 0x000fea0003800000 */
.L_x_21:
[----:B-1----:R1:W2:Y:S02]  /*62d0*/  SYNCS.PHASECHK.TRANS64.TRYWAIT P1, [R3+URZ], R0 ;  /* 0x00000000030075a7 */ /* 0x0022a4000802017f */
[----:B--2---:R-:W-:Y:S05]  /*62e0*/  @!P1 NANOSLEEP.SYNCS 0x989680 ;  /* 0x009896800000995d */ /* 0x004fea0003900000 */
[----:B------:R-:W2:Y:S02]  /*62f0*/  @!P1 SYNCS.PHASECHK.TRANS64 P1, [R3+URZ], R0 ;  /* 0x00000000030095a7 */ /* 0x000ea4000802007f */
[----:B--2---:R-:W-:Y:S05]  /*6300*/  @!P1 BRA `(.L_x_21) ;  /* 0xfffffffc00f09947 */ /* 0x004fea000383ffff */
[----:B------:R-:W-:Y:S05]  /*6310*/  BRA `(.L_x_20) ;  /* 0xffffffb400087947 */ /* 0x000fea000383ffff */
.L_x_26:
[----:B-1----:R1:W2:Y:S02]  /*6320*/  SYNCS.PHASECHK.TRANS64.TRYWAIT P1, [R5+URZ], R4 ;  /* 0x00000004050075a7 */ /* 0x0022a4000802017f */
[----:B--2---:R-:W-:Y:S05]  /*6330*/  @!P1 NANOSLEEP.SYNCS 0x989680 ;  /* 0x009896800000995d */ /* 0x004fea0003900000 */
[----:B------:R-:W2:Y:S02]  /*6340*/  @!P1 SYNCS.PHASECHK.TRANS64 P1, [R5+URZ], R4 ;  /* 0x00000004050095a7 */ /* 0x000ea4000802007f */
[----:B--2---:R-:W-:Y:S05]  /*6350*/  @!P1 BRA `(.L_x_26) ;  /* 0xfffffffc00f09947 */ /* 0x004fea000383ffff */
[----:B------:R-:W-:Y:S05]  /*6360*/  BRA `(.L_x_25) ;  /* 0xffffffb800547947 */ /* 0x000fea000383ffff */
.L_x_103:
[----:B------:R-:W-:Y:S01]  /*6370*/  BSSY B1, `(.L_x_122) ;  /* 0x0000006000017945 */ /* 0x000fe20003800000 */
[----:B------:R-:W-:-:S07]  /*6380*/  IMAD.MOV.U32 R15, RZ, RZ, -0x1 ;  /* 0xffffffffff0f7424 */ /* 0x000fce00078e00ff */
[----:B------:R-:W-:Y:S05]  /*6390*/  WARPSYNC.COLLECTIVE R15, `(.L_x_123) ;  /* 0x000000000f0c7348 */ /* 0x000fea0003c00000 */
[----:B------:R-:W-:Y:S02]  /*63a0*/  ELECT P6, UR62, PT ;  /* 0x00000000003e782f */ /* 0x000fe400038c0000 */
[----:B------:R-:W-:Y:S01]  /*63b0*/  MOV R14, UR62 ;  /* 0x0000003e000e7c02 */ /* 0x000fe20008000f00 */
[----:B------:R-:W-:Y:S10]  /*63c0*/  ENDCOLLECTIVE ;  /* 0x000000000000791b */ /* 0x000ff40003800000 */
.L_x_123:
[----:B------:R-:W-:Y:S05]  /*63d0*/  BSYNC B1 ;  /* 0x0000000000017941 */ /* 0x000fea0003800000 */
.L_x_122:
[----:B------:R-:W-:Y:S05]  /*63e0*/  BRA `(.L_x_124) ;  /* 0xfffffff000047947 */ /* 0x000fea000383ffff */
.L_x_106:
[----:B0-----:R0:W1:Y:S02]  /*63f0*/  SYNCS.PHASECHK.TRANS64.TRYWAIT P0, [R21+URZ+0x20], R14 ;  /* 0x0000200e150075a7 */ /* 0x001064000800017f */
[----:B-1----:R-:W-:Y:S05]  /*6400*/  @!P0 NANOSLEEP.SYNCS 0x989680 ;  /* 0x009896800000895d */ /* 0x002fea0003900000 */
[----:B------:R-:W1:Y:S02]  /*6410*/  @!P0 SYNCS.PHASECHK.TRANS64 P0, [R21+URZ+0x20], R14 ;  /* 0x0000200e150085a7 */ /* 0x000e64000800007f */
[----:B-1----:R-:W-:Y:S05]  /*6420*/  @!P0 BRA `(.L_x_106) ;  /* 0xfffffffc00f08947 */ /* 0x002fea000383ffff */
[----:B------:R-:W-:Y:S05]  /*6430*/  BRA `(.L_x_125) ;  /* 0xfffffff000447947 */ /* 0x000fea000383ffff */
.L_x_114:
[----:B------:R-:W-:Y:S01]  /*6440*/  BSSY B0, `(.L_x_126) ;  /* 0x0000006000007945 */ /* 0x000fe20003800000 */
[----:B------:R-:W-:-:S07]  /*6450*/  IMAD.MOV.U32 R15, RZ, RZ, -0x1 ;  /* 0xffffffffff0f7424 */ /* 0x000fce00078e00ff */
[----:B------:R-:W-:Y:S05]  /*6460*/  WARPSYNC.COLLECTIVE R15, `(.L_x_127) ;  /* 0x000000000f0c7348 */ /* 0x000fea0003c00000 */
[----:B------:R-:W-:Y:S02]  /*6470*/  ELECT P6, UR62, PT ;  /* 0x00000000003e782f */ /* 0x000fe400038c0000 */
[----:B------:R-:W-:Y:S01]  /*6480*/  MOV R14, UR62 ;  /* 0x0000003e000e7c02 */ /* 0x000fe20008000f00 */
[----:B------:R-:W-:Y:S10]  /*6490*/  ENDCOLLECTIVE ;  /* 0x000000000000791b */ /* 0x000ff40003800000 */
.L_x_127:
[----:B------:R-:W-:Y:S05]  /*64a0*/  BSYNC B0 ;  /* 0x0000000000007941 */ /* 0x000fea0003800000 */
.L_x_126:
[----:B------:R-:W-:Y:S05]  /*64b0*/  BRA `(.L_x_128) ;  /* 0xfffffff800d07947 */ /* 0x000fea000383ffff */
.L_x_118:
[----:B0-----:R0:W1:Y:S02]  /*64c0*/  SYNCS.PHASECHK.TRANS64.TRYWAIT P0, [R7+URZ], R2 ;  /* 0x00000002070075a7 */ /* 0x001064000800017f */
[----:B-1----:R-:W-:Y:S05]  /*64d0*/  @!P0 NANOSLEEP.SYNCS 0x989680 ;  /* 0x009896800000895d */ /* 0x002fea0003900000 */
[----:B------:R-:W1:Y:S02]  /*64e0*/  @!P0 SYNCS.PHASECHK.TRANS64 P0, [R7+URZ], R2 ;  /* 0x00000002070085a7 */ /* 0x000e64000800007f */
[----:B-1----:R-:W-:Y:S05]  /*64f0*/  @!P0 BRA `(.L_x_118) ;  /* 0xfffffffc00f08947 */ /* 0x002fea000383ffff */
[----:B------:R-:W-:Y:S05]  /*6500*/  BRA `(.L_x_129) ;  /* 0xfffffffc00107947 */ /* 0x000fea000383ffff */
.L_x_119:
[----:B0-----:R0:W1:Y:S02]  /*6510*/  SYNCS.PHASECHK.TRANS64.TRYWAIT P0, [R6+URZ], R3 ;  /* 0x00000003060075a7 */ /* 0x001064000800017f */
[----:B-1----:R-:W-:Y:S05]  /*6520*/  @!P0 NANOSLEEP.SYNCS 0x989680 ;  /* 0x009896800000895d */ /* 0x002fea0003900000 */
[----:B------:R-:W1:Y:S02]  /*6530*/  @!P0 SYNCS.PHASECHK.TRANS64 P0, [R6+URZ], R3 ;  /* 0x00000003060085a7 */ /* 0x000e64000800007f */
[----:B-1----:R-:W-:Y:S05]  /*6540*/  @!P0 BRA `(.L_x_119) ;  /* 0xfffffffc00f08947 */ /* 0x002fea000383ffff */
[----:B------:R-:W-:Y:S05]  /*6550*/  BRA `(.L_x_130) ;  /* 0xfffffffc00207947 */ /* 0x000fea000383ffff */
.L_x_120:
[----:B-1----:R1:W2:Y:S02]  /*6560*/  SYNCS.PHASECHK.TRANS64.TRYWAIT P0, [R7+URZ], R4 ;  /* 0x00000004070075a7 */ /* 0x0022a4000800017f */
[----:B--2---:R-:W-:Y:S05]  /*6570*/  @!P0 NANOSLEEP.SYNCS 0x989680 ;  /* 0x009896800000895d */ /* 0x004fea0003900000 */
[----:B------:R-:W2:Y:S02]  /*6580*/  @!P0 SYNCS.PHASECHK.TRANS64 P0, [R7+URZ], R4 ;  /* 0x00000004070085a7 */ /* 0x000ea4000800007f */
[----:B--2---:R-:W-:Y:S05]  /*6590*/  @!P0 BRA `(.L_x_120) ;  /* 0xfffffffc00f08947 */ /* 0x004fea000383ffff */
[----:B------:R-:W-:Y:S05]  /*65a0*/  BRA `(.L_x_131) ;  /* 0xfffffffc00287947 */ /* 0x000fea000383ffff */
.L_x_132:
[----:B------:R-:W-:-:S00]  /*65b0*/  BRA `(.L_x_132) ;  /* 0xfffffffc00fc7947 */ /* 0x000fc0000383ffff */
[----:B------:R-:W-:-:S00]  /*65c0*/  NOP ;  /* 0x0000000000007918 */ /* 0x000fc00000000000 */
        /* <DEDUP_REMOVED lines=11> */
.L_x_133:


//--------------------- .nv.global.init           --------------------------
	.section	.nv.global.init,"aw",@progbits
.nv.global.init:
	.type		$str$22,@object
	.size		$str$22,($str$23 - $str$22)
$str$22:
        /*0000*/ 	.byte	0x6b, 0x5f, 0x74, 0x69, 0x6c, 0x65, 0x5f, 0x63, 0x6f, 0x75, 0x6e, 0x74, 0x20, 0x3e, 0x3d, 0x20
        /*0010*/ 	.byte	0x31, 0x00
	.type		$str$23,@object
	.size		$str$23,(__unnamed_1 - $str$23)
$str$23:
        /*0012*/ 	.byte	0x2f, 0x74, 0x6d, 0x70, 0x2f, 0x63, 0x75, 0x74, 0x6c, 0x61, 0x73, 0x73, 0x5f, 0x73, 0x77, 0x65
        /*0022*/ 	.byte	0x65, 0x70, 0x5f, 0x73, 0x72, 0x63, 0x2f, 0x69, 0x6e, 0x63, 0x6c, 0x75, 0x64, 0x65, 0x2f, 0x63
        /*0032*/ 	.byte	0x75, 0x74, 0x6c, 0x61, 0x73, 0x73, 0x2f, 0x67, 0x65, 0x6d, 0x6d, 0x2f, 0x63, 0x6f, 0x6c, 0x6c
        /*0042*/ 	.byte	0x65, 0x63, 0x74, 0x69, 0x76, 0x65, 0x2f, 0x73, 0x6d, 0x39, 0x30, 0x5f, 0x6d, 0x6d, 0x61, 0x5f
        /*0052*/ 	.byte	0x74, 0x6d, 0x61, 0x5f, 0x67, 0x6d, 0x6d, 0x61, 0x5f, 0x73, 0x73, 0x5f, 0x77, 0x61, 0x72, 0x70
        /*0062*/ 	.byte	0x73, 0x70, 0x65, 0x63, 0x69, 0x61, 0x6c, 0x69, 0x7a, 0x65, 0x64, 0x2e, 0x68, 0x70, 0x70, 0x00
	.type		__unnamed_1,@object
	.size		__unnamed_1,(.L_0 - __unnamed_1)
__unnamed_1:
        /*0072*/ 	.byte	0x76, 0x6f, 0x69, 0x64, 0x20, 0x63, 0x75, 0x74, 0x6c, 0x61, 0x73, 0x73, 0x3a, 0x3a, 0x67, 0x65
        /* <DEDUP_REMOVED lines=180> */
        /*0bc2*/ 	.byte	0x79, 0x5d, 0x00
.L_0:


//--------------------- .nv.shared._ZN7cutlass13device_kernelINS_4gemm6kernel13GemmUniversalIN4cute5tupleIJiiiiEEENS1_10collective13CollectiveMmaINS1_34MainloopSm90TmaGmmaWarpSpecializedILi4ENS5_IJNS4_1CILi1EEENSA_ILi4EEESB_EEENS1_35KernelTmaWarpSpecializedCooperativeEEENS5_IJNSA_ILi128EEENSA_ILi64EEESG_EEENS_6half_tENS5_IJlSB_lEEESJ_SK_NS4_8TiledMMAINS4_8MMA_AtomIJNS4_4SM904GMMA25MMA_64x64x16_F32F16F16_SSILNSO_5MajorE0ELSQ_0ELNSO_7ScaleInE1ELSR_1EEEEEENS4_6LayoutINS5_IJNSA_ILi2EEESB_SB_EEENS5_IJSB_NSA_ILi0EEESX_EEEEENS5_IJNS4_10UnderscoreES10_S10_EEEEENS4_23SM90_TMA_LOAD_MULTICASTENS4_14ComposedLayoutINS4_7SwizzleILi3ELi4ELi3EEENS4_18smem_ptr_flag_bitsILi16EEENSU_INS5_IJNSA_ILi8EEESH_EEENS5_IJSH_SB_EEEEEEEvNS4_8identityENS4_13SM90_TMA_LOADES1D_vS1E_EENS_8epilogue10collective6detail29Sm90TmaWarpSpecializedAdapterINS1I_15DefaultEpilogueISJ_SK_SK_NS1H_6thread17LinearCombinationISJ_Li1EffLNS1M_9ScaleType4KindE0ELNS_15FloatRoundStyleE2ESJ_EENS1_15EpilogueDefaultEEEEEvvEEEEvNT_6ParamsE --------------------------
	.section	.nv.shared._ZN7cutlass13device_kernelINS_4gemm6kernel13GemmUniversalIN4cute5tupleIJiiiiEEENS1_10collective13CollectiveMmaINS1_34MainloopSm90TmaGmmaWarpSpecializedILi4ENS5_IJNS4_1CILi1EEENSA_ILi4EEESB_EEENS1_35KernelTmaWarpSpecializedCooperativeEEENS5_IJNSA_ILi128EEENSA_ILi64EEESG_EEENS_6half_tENS5_IJlSB_lEEESJ_SK_NS4_8TiledMMAINS4_8MMA_AtomIJNS4_4SM904GMMA25MMA_64x64x16_F32F16F16_SSILNSO_5MajorE0ELSQ_0ELNSO_7ScaleInE1ELSR_1EEEEEENS4_6LayoutINS5_IJNSA_ILi2EEESB_SB_EEENS5_IJSB_NSA_ILi0EEESX_EEEEENS5_IJNS4_10UnderscoreES10_S10_EEEEENS4_23SM90_TMA_LOAD_MULTICASTENS4_14ComposedLayoutINS4_7SwizzleILi3ELi4ELi3EEENS4_18smem_ptr_flag_bitsILi16EEENSU_INS5_IJNSA_ILi8EEESH_EEENS5_IJSH_SB_EEEEEEEvNS4_8identityENS4_13SM90_TMA_LOADES1D_vS1E_EENS_8epilogue10collective6detail29Sm90TmaWarpSpecializedAdapterINS1I_15DefaultEpilogueISJ_SK_SK_NS1H_6thread17LinearCombinationISJ_Li1EffLNS1M_9ScaleType4KindE0ELNS_15FloatRoundStyleE2ESJ_EENS1_15EpilogueDefaultEEEEEvvEEEEvNT_6ParamsE,"aw",@nobits
	.sectionflags	@""
	.align	16
	.zero		1024


//--------------------- .nv.shared.reserved.0     --------------------------
	.section	.nv.shared.reserved.0,"aw",@nobits
	.weak		__nv_reservedSMEM_offset_0_alias
	.size		__nv_reservedSMEM_offset_0_alias, 0, 0
	.other		__nv_reservedSMEM_offset_0_alias,@"STO_CUDA_RESERVED_SHARED STV_DEFAULT"
__nv_reservedSMEM_offset_0_alias:
	.zero		0


//--------------------- .nv.global                --------------------------
	.section	.nv.global,"aw",@nobits
.nv.global:
	.type		_ZN40_INTERNAL_c691a19b_4_k_cu_32457559_308604cute1_E,@object
	.size		_ZN40_INTERNAL_c691a19b_4_k_cu_32457559_308604cute1_E,(_ZN40_INTERNAL_c691a19b_4_k_cu_32457559_308604cuda3std3__45__cpo6cbeginE - _ZN40_INTERNAL_c691a19b_4_k_cu_32457559_308604cute1_E)
_ZN40_INTERNAL_c691a19b_4_k_cu_32457559_308604cute1_E:
	.zero		1
	.type		_ZN40_INTERNAL_c691a19b_4_k_cu_32457559_308604cuda3std3__45__cpo6cbeginE,@object
	.size		_ZN40_INTERNAL_c691a19b_4_k_cu_32457559_308604cuda3std3__45__cpo6cbeginE,(_ZN40_INTERNAL_c691a19b_4_k_cu_32457559_308604cuda3std3__48in_placeE - _ZN40_INTERNAL_c691a19b_4_k_cu_32457559_308604cuda3std3__45__cpo6cbeginE)
_ZN40_INTERNAL_c691a19b_4_k_cu_32457559_308604cuda3std3__45__cpo6cbeginE:
	.zero		1
	.type		_ZN40_INTERNAL_c691a19b_4_k_cu_32457559_308604cuda3std3__48in_placeE,@object
	.size		_ZN40_INTERNAL_c691a19b_4_k_cu_32457559_308604cuda3std3__48in_placeE,(_ZN40_INTERNAL_c691a19b_4_k_cu_32457559_308604cuda3std6ranges3__45__cpo9iter_moveE - _ZN40_INTERNAL_c691a19b_4_k_cu_32457559_308604cuda3std3__48in_placeE)
_ZN40_INTERNAL_c691a19b_4_k_cu_32457559_308604cuda3std3__48in_placeE:
	.zero		1
	.type		_ZN40_INTERNAL_c691a19b_4_k_cu_32457559_308604cuda3std6ranges3__45__cpo9iter_moveE,@object
	.size		_ZN40_INTERNAL_c691a19b_4_k_cu_32457559_308604cuda3std6ranges3__45__cpo9iter_moveE,(_ZN40_INTERNAL_c691a19b_4_k_cu_32457559_308604cuda3std3__45__cpo5beginE - _ZN40_INTERNAL_c691a19b_4_k_cu_32457559_308604cuda3std6ranges3__45__cpo9iter_moveE)
_ZN40_INTERNAL_c691a19b_4_k_cu_32457559_308604cuda3std6ranges3__45__cpo9iter_moveE:
	.zero		1
	.type		_ZN40_INTERNAL_c691a19b_4_k_cu_32457559_308604cuda3std3__45__cpo5beginE,@object
	.size		_ZN40_INTERNAL_c691a19b_4_k_cu_32457559_308604cuda3std3__45__cpo5beginE,(_ZN40_INTERNAL_c691a19b_4_k_cu_32457559_308604cuda3std3__442_GLOBAL__N__c691a19b_4_k_cu_32457559_308606ignoreE - _ZN40_INTERNAL_c691a19b_4_k_cu_32457559_308604cuda3std3__45__cpo5beginE)
_ZN40_INTERNAL_c691a19b_4_k_cu_32457559_308604cuda3std3__45__cpo5beginE:
	.zero		1
	.type		_ZN40_INTERNAL_c691a19b_4_k_cu_32457559_308604cuda3std3__442_GLOBAL__N__c691a19b_4_k_cu_32457559_308606ignoreE,@object
	.size		_ZN40_INTERNAL_c691a19b_4_k_cu_32457559_308604cuda3std3__442_GLOBAL__N__c691a19b_4_k_cu_32457559_308606ignoreE,(_ZN40_INTERNAL_c691a19b_4_k_cu_32457559_308604cute7productE - _ZN40_INTERNAL_c691a19b_4_k_cu_32457559_308604cuda3std3__442_GLOBAL__N__c691a19b_4_k_cu_32457559_308606ignoreE)
_ZN40_INTERNAL_c691a19b_4_k_cu_32457559_308604cuda3std3__442_GLOBAL__N__c691a19b_4_k_cu_32457559_308606ignoreE:
	.zero		1
	.type		_ZN40_INTERNAL_c691a19b_4_k_cu_32457559_308604cute7productE,@object
	.size		_ZN40_INTERNAL_c691a19b_4_k_cu_32457559_308604cute7productE,(_ZN40_INTERNAL_c691a19b_4_k_cu_32457559_308604cuda3std3__45__cpo3endE - _ZN40_INTERNAL_c691a19b_4_k_cu_32457559_308604cute7productE)
_ZN40_INTERNAL_c691a19b_4_k_cu_32457559_308604cute7productE:
	.zero		1
	.type		_ZN40_INTERNAL_c691a19b_4_k_cu_32457559_308604cuda3std3__45__cpo3endE,@object
	.size		_ZN40_INTERNAL_c691a19b_4_k_cu_32457559_308604cuda3std3__45__cpo3endE,(_ZN40_INTERNAL_c691a19b_4_k_cu_32457559_308604cuda3std3__419piecewise_constructE - _ZN40_INTERNAL_c691a19b_4_k_cu_32457559_308604cuda3std3__45__cpo3endE)
_ZN40_INTERNAL_c691a19b_4_k_cu_32457559_308604cuda3std3__45__cpo3endE:
	.zero		1
	.type		_ZN40_INTERNAL_c691a19b_4_k_cu_32457559_308604cuda3std3__419piecewise_constructE,@object
	.size		_ZN40_INTERNAL_c691a19b_4_k_cu_32457559_308604cuda3std3__419piecewise_constructE,(_ZN40_INTERNAL_c691a19b_4_k_cu_32457559_308604cuda3std3__45__cpo4cendE - _ZN40_INTERNAL_c691a19b_4_k_cu_32457559_308604cuda3std3__419piecewise_constructE)
_ZN40_INTERNAL_c691a19b_4_k_cu_32457559_308604cuda3std3__419piecewise_constructE:
	.zero		1
	.type		_ZN40_INTERNAL_c691a19b_4_k_cu_32457559_308604cuda3std3__45__cpo4cendE,@object
	.size		_ZN40_INTERNAL_c691a19b_4_k_cu_32457559_308604cuda3std3__45__cpo4cendE,(_ZN40_INTERNAL_c691a19b_4_k_cu_32457559_308604cuda3std6ranges3__45__cpo4swapE - _ZN40_INTERNAL_c691a19b_4_k_cu_32457559_308604cuda3std3__45__cpo4cendE)
_ZN40_INTERNAL_c691a19b_4_k_cu_32457559_308604cuda3std3__45__cpo4cendE:
	.zero		1
	.type		_ZN40_INTERNAL_c691a19b_4_k_cu_32457559_308604cuda3std6ranges3__45__cpo4swapE,@object
	.size		_ZN40_INTERNAL_c691a19b_4_k_cu_32457559_308604cuda3std6ranges3__45__cpo4swapE,(.L_8 - _ZN40_INTERNAL_c691a19b_4_k_cu_32457559_308604cuda3std6ranges3__45__cpo4swapE)
_ZN40_INTERNAL_c691a19b_4_k_cu_32457559_308604cuda3std6ranges3__45__cpo4swapE:
	.zero		1
.L_8:


//--------------------- .nv.constant0._ZN7cutlass13device_kernelINS_4gemm6kernel13GemmUniversalIN4cute5tupleIJiiiiEEENS1_10collective13CollectiveMmaINS1_34MainloopSm90TmaGmmaWarpSpecializedILi4ENS5_IJNS4_1CILi1EEENSA_ILi4EEESB_EEENS1_35KernelTmaWarpSpecializedCooperativeEEENS5_IJNSA_ILi128EEENSA_ILi64EEESG_EEENS_6half_tENS5_IJlSB_lEEESJ_SK_NS4_8TiledMMAINS4_8MMA_AtomIJNS4_4SM904GMMA25MMA_64x64x16_F32F16F16_SSILNSO_5MajorE0ELSQ_0ELNSO_7ScaleInE1ELSR_1EEEEEENS4_6LayoutINS5_IJNSA_ILi2EEESB_SB_EEENS5_IJSB_NSA_ILi0EEESX_EEEEENS5_IJNS4_10UnderscoreES10_S10_EEEEENS4_23SM90_TMA_LOAD_MULTICASTENS4_14ComposedLayoutINS4_7SwizzleILi3ELi4ELi3EEENS4_18smem_ptr_flag_bitsILi16EEENSU_INS5_IJNSA_ILi8EEESH_EEENS5_IJSH_SB_EEEEEEEvNS4_8identityENS4_13SM90_TMA_LOADES1D_vS1E_EENS_8epilogue10collective6detail29Sm90TmaWarpSpecializedAdapterINS1I_15DefaultEpilogueISJ_SK_SK_NS1H_6thread17LinearCombinationISJ_Li1EffLNS1M_9ScaleType4KindE0ELNS_15FloatRoundStyleE2ESJ_EENS1_15EpilogueDefaultEEEEEvvEEEEvNT_6ParamsE --------------------------
	.section	.nv.constant0._ZN7cutlass13device_kernelINS_4gemm6kernel13GemmUniversalIN4cute5tupleIJiiiiEEENS1_10collective13CollectiveMmaINS1_34MainloopSm90TmaGmmaWarpSpecializedILi4ENS5_IJNS4_1CILi1EEENSA_ILi4EEESB_EEENS1_35KernelTmaWarpSpecializedCooperativeEEENS5_IJNSA_ILi128EEENSA_ILi64EEESG_EEENS_6half_tENS5_IJlSB_lEEESJ_SK_NS4_8TiledMMAINS4_8MMA_AtomIJNS4_4SM904GMMA25MMA_64x64x16_F32F16F16_SSILNSO_5MajorE0ELSQ_0ELNSO_7ScaleInE1ELSR_1EEEEEENS4_6LayoutINS5_IJNSA_ILi2EEESB_SB_EEENS5_IJSB_NSA_ILi0EEESX_EEEEENS5_IJNS4_10UnderscoreES10_S10_EEEEENS4_23SM90_TMA_LOAD_MULTICASTENS4_14ComposedLayoutINS4_7SwizzleILi3ELi4ELi3EEENS4_18smem_ptr_flag_bitsILi16EEENSU_INS5_IJNSA_ILi8EEESH_EEENS5_IJSH_SB_EEEEEEEvNS4_8identityENS4_13SM90_TMA_LOADES1D_vS1E_EENS_8epilogue10collective6detail29Sm90TmaWarpSpecializedAdapterINS1I_15DefaultEpilogueISJ_SK_SK_NS1H_6thread17LinearCombinationISJ_Li1EffLNS1M_9ScaleType4KindE0ELNS_15FloatRoundStyleE2ESJ_EENS1_15EpilogueDefaultEEEEEvvEEEEvNT_6ParamsE,"a",@progbits
	.sectionflags	@""
	.align	4
.nv.constant0._ZN7cutlass13device_kernelINS_4gemm6kernel13GemmUniversalIN4cute5tupleIJiiiiEEENS1_10collective13CollectiveMmaINS1_34MainloopSm90TmaGmmaWarpSpecializedILi4ENS5_IJNS4_1CILi1EEENSA_ILi4EEESB_EEENS1_35KernelTmaWarpSpecializedCooperativeEEENS5_IJNSA_ILi128EEENSA_ILi64EEESG_EEENS_6half_tENS5_IJlSB_lEEESJ_SK_NS4_8TiledMMAINS4_8MMA_AtomIJNS4_4SM904GMMA25MMA_64x64x16_F32F16F16_SSILNSO_5MajorE0ELSQ_0ELNSO_7ScaleInE1ELSR_1EEEEEENS4_6LayoutINS5_IJNSA_ILi2EEESB_SB_EEENS5_IJSB_NSA_ILi0EEESX_EEEEENS5_IJNS4_10UnderscoreES10_S10_EEEEENS4_23SM90_TMA_LOAD_MULTICASTENS4_14ComposedLayoutINS4_7SwizzleILi3ELi4ELi3EEENS4_18smem_ptr_flag_bitsILi16EEENSU_INS5_IJNSA_ILi8EEESH_EEENS5_IJSH_SB_EEEEEEEvNS4_8identityENS4_13SM90_TMA_LOADES1D_vS1E_EENS_8epilogue10collective6detail29Sm90TmaWarpSpecializedAdapterINS1I_15DefaultEpilogueISJ_SK_SK_NS1H_6thread17LinearCombinationISJ_Li1EffLNS1M_9ScaleType4KindE0ELNS_15FloatRoundStyleE2ESJ_EENS1_15EpilogueDefaultEEEEEvvEEEEvNT_6ParamsE:
	.zero		1664


//--------------------- SYMBOLS --------------------------

	.type		.nv.reservedSmem.offset0,@object
	.size		.nv.reservedSmem.offset0,0x4
	.type		__assertfail,@function
